	.target	sm_100a

	.elftype	@"ET_EXEC"


//--------------------- .note.nv.tkinfo           --------------------------
	.section	.note.nv.tkinfo,"",@"SHT_NOTE"
	.sectionflags	@"SHF_NOTE_NV_TKINFO"
	.tkinfo
        /*0018*/ 	.word	0x00000002
        /*0030*/ 	.string	""
        /*0030*/ 	.string	"ptxas"
        /*0030*/ 	.string	"Cuda compilation tools, release 13.0, V13.0.88"
        /*0030*/ 	.string	"Build cuda_13.0.r13.0/compiler.36424714_0"
        /*0030*/ 	.string	"-arch sm_100a -m 64 "



//--------------------- .note.nv.cuinfo           --------------------------
	.section	.note.nv.cuinfo,"",@"SHT_NOTE"
	.sectionflags	@"SHF_NOTE_NV_CUINFO"
        /*0018*/ 	.short	0x0002
        /*001a*/ 	.short	0x0064
        /*001c*/ 	.short	0x0082
	.zero		2


//--------------------- .nv.info                  --------------------------
	.section	.nv.info,"",@"SHT_CUDA_INFO"
	.align	4


	//----- nvinfo : EIATTR_REGCOUNT
	.align		4
        /*0000*/ 	.byte	0x04, 0x2f
        /*0002*/ 	.short	(.L_19 - .L_18)
	.align		4
.L_18:
        /*0004*/ 	.word	index@(_ZN7cutlass13device_kernelINS_4gemm6kernel13GemmUniversalIN4cute5tupleIJiiiiEEENS1_10collective13CollectiveMmaINS1_35MainloopSm100TmaUmmaWarpSpecializedILi5ELi2ELi4ENS5_IJNS4_1CILi1EEENSA_ILi2EEESB_EEEEENS5_IJNSA_ILi128EEENSA_ILi64EEESG_EEENS_10bfloat16_tENS5_IJlSB_lEEESI_SJ_NS4_8TiledMMAINS4_8MMA_AtomIJNS4_20SM100_MMA_F16BF16_SSISI_SI_fLi128ELi64ELNS4_4UMMA5MajorE0ELSO_0ELNSN_7ScaleInE0ELSP_0EEEEEENS4_6LayoutINS5_IJSB_SB_SB_EEENS5_IJNSA_ILi0EEESU_SU_EEEEENS5_IJNS4_10UnderscoreESX_SX_EEEEENS4_23SM90_TMA_LOAD_MULTICASTENS4_14ComposedLayoutINS4_7SwizzleILi3ELi4ELi3EEENS4_18smem_ptr_flag_bitsILi16EEENSS_INS5_IJNSA_ILi8EEESG_EEENS5_IJSG_SB_EEEEEEEvNS4_8identityENS4_13SM90_TMA_LOADES1A_vS1B_EENS_8epilogue10collective18CollectiveEpilogueINS1E_23Sm100TmaWarpSpecializedILi3ELi2ELi32ELb1ELb0EEEJSH_NS5_IJNSS_ISF_SB_EENSS_INSA_ILi32EEESB_EEEEESI_SJ_SI_SJ_NS1E_6fusion15FusionCallbacksIS1I_NS1N_17LinearCombinationISI_fSI_fLNS_15FloatRoundStyleE2EEESH_S1M_JEEENS4_5SM1004TMEM4LOAD26SM100_TMEM_LOAD_32dp32b32xES1C_NS11_INS12_ILi2ELi4ELi3EEES15_NSS_INS5_IJS16_S1K_EEENS5_IJS1K_SB_EEEEEEENS4_39AutoVectorizingCopyWithAssumedAlignmentILi128EEENS4_14SM90_TMA_STOREES21_S23_S23_EEEvvEEEEvNT_6ParamsE)
        /*0008*/ 	.word	0x00000077


	//----- nvinfo : EIATTR_FRAME_SIZE
	.align		4
.L_19:
        /*000c*/ 	.byte	0x04, 0x11
        /*000e*/ 	.short	(.L_21 - .L_20)
	.align		4
.L_20:
        /*0010*/ 	.word	index@($__internal_2_$__cuda_sm10x_tcgen05_guardrail_trap_unallocated_columns_being_dealloced)
        /*0014*/ 	.word	0x00000000


	//----- nvinfo : EIATTR_FRAME_SIZE
	.align		4
.L_21:
        /*0018*/ 	.byte	0x04, 0x11
        /*001a*/ 	.short	(.L_23 - .L_22)
	.align		4
.L_22:
        /*001c*/ 	.word	index@($__internal_1_$__cuda_sm10x_tcgen05_guardrail_trap_phase_invalid_during_alloc)
        /*0020*/ 	.word	0x00000000


	//----- nvinfo : EIATTR_FRAME_SIZE
	.align		4
.L_23:
        /*0024*/ 	.byte	0x04, 0x11
        /*0026*/ 	.short	(.L_25 - .L_24)
	.align		4
.L_24:
        /*0028*/ 	.word	index@($__internal_0_$__cuda_sm10x_tcgen05_guardrail_trap_col_being_dealloced_not_returned_by_alloc)
        /*002c*/ 	.word	0x00000000


	//----- nvinfo : EIATTR_FRAME_SIZE
	.align		4
.L_25:
        /*0030*/ 	.byte	0x04, 0x11
        /*0032*/ 	.short	(.L_27 - .L_26)
	.align		4
.L_26:
        /*0034*/ 	.word	index@(_ZN7cutlass13device_kernelINS_4gemm6kernel13GemmUniversalIN4cute5tupleIJiiiiEEENS1_10collective13CollectiveMmaINS1_35MainloopSm100TmaUmmaWarpSpecializedILi5ELi2ELi4ENS5_IJNS4_1CILi1EEENSA_ILi2EEESB_EEEEENS5_IJNSA_ILi128EEENSA_ILi64EEESG_EEENS_10bfloat16_tENS5_IJlSB_lEEESI_SJ_NS4_8TiledMMAINS4_8MMA_AtomIJNS4_20SM100_MMA_F16BF16_SSISI_SI_fLi128ELi64ELNS4_4UMMA5MajorE0ELSO_0ELNSN_7ScaleInE0ELSP_0EEEEEENS4_6LayoutINS5_IJSB_SB_SB_EEENS5_IJNSA_ILi0EEESU_SU_EEEEENS5_IJNS4_10UnderscoreESX_SX_EEEEENS4_23SM90_TMA_LOAD_MULTICASTENS4_14ComposedLayoutINS4_7SwizzleILi3ELi4ELi3EEENS4_18smem_ptr_flag_bitsILi16EEENSS_INS5_IJNSA_ILi8EEESG_EEENS5_IJSG_SB_EEEEEEEvNS4_8identityENS4_13SM90_TMA_LOADES1A_vS1B_EENS_8epilogue10collective18CollectiveEpilogueINS1E_23Sm100TmaWarpSpecializedILi3ELi2ELi32ELb1ELb0EEEJSH_NS5_IJNSS_ISF_SB_EENSS_INSA_ILi32EEESB_EEEEESI_SJ_SI_SJ_NS1E_6fusion15FusionCallbacksIS1I_NS1N_17LinearCombinationISI_fSI_fLNS_15FloatRoundStyleE2EEESH_S1M_JEEENS4_5SM1004TMEM4LOAD26SM100_TMEM_LOAD_32dp32b32xES1C_NS11_INS12_ILi2ELi4ELi3EEES15_NSS_INS5_IJS16_S1K_EEENS5_IJS1K_SB_EEEEEEENS4_39AutoVectorizingCopyWithAssumedAlignmentILi128EEENS4_14SM90_TMA_STOREES21_S23_S23_EEEvvEEEEvNT_6ParamsE)
        /*0038*/ 	.word	0x00000000


	//----- nvinfo : EIATTR_MIN_STACK_SIZE
	.align		4
.L_27:
        /*003c*/ 	.byte	0x04, 0x12
        /*003e*/ 	.short	(.L_29 - .L_28)
	.align		4
.L_28:
        /*0040*/ 	.word	index@(_ZN7cutlass13device_kernelINS_4gemm6kernel13GemmUniversalIN4cute5tupleIJiiiiEEENS1_10collective13CollectiveMmaINS1_35MainloopSm100TmaUmmaWarpSpecializedILi5ELi2ELi4ENS5_IJNS4_1CILi1EEENSA_ILi2EEESB_EEEEENS5_IJNSA_ILi128EEENSA_ILi64EEESG_EEENS_10bfloat16_tENS5_IJlSB_lEEESI_SJ_NS4_8TiledMMAINS4_8MMA_AtomIJNS4_20SM100_MMA_F16BF16_SSISI_SI_fLi128ELi64ELNS4_4UMMA5MajorE0ELSO_0ELNSN_7ScaleInE0ELSP_0EEEEEENS4_6LayoutINS5_IJSB_SB_SB_EEENS5_IJNSA_ILi0EEESU_SU_EEEEENS5_IJNS4_10UnderscoreESX_SX_EEEEENS4_23SM90_TMA_LOAD_MULTICASTENS4_14ComposedLayoutINS4_7SwizzleILi3ELi4ELi3EEENS4_18smem_ptr_flag_bitsILi16EEENSS_INS5_IJNSA_ILi8EEESG_EEENS5_IJSG_SB_EEEEEEEvNS4_8identityENS4_13SM90_TMA_LOADES1A_vS1B_EENS_8epilogue10collective18CollectiveEpilogueINS1E_23Sm100TmaWarpSpecializedILi3ELi2ELi32ELb1ELb0EEEJSH_NS5_IJNSS_ISF_SB_EENSS_INSA_ILi32EEESB_EEEEESI_SJ_SI_SJ_NS1E_6fusion15FusionCallbacksIS1I_NS1N_17LinearCombinationISI_fSI_fLNS_15FloatRoundStyleE2EEESH_S1M_JEEENS4_5SM1004TMEM4LOAD26SM100_TMEM_LOAD_32dp32b32xES1C_NS11_INS12_ILi2ELi4ELi3EEES15_NSS_INS5_IJS16_S1K_EEENS5_IJS1K_SB_EEEEEEENS4_39AutoVectorizingCopyWithAssumedAlignmentILi128EEENS4_14SM90_TMA_STOREES21_S23_S23_EEEvvEEEEvNT_6ParamsE)
        /*0044*/ 	.word	0x00000000
.L_29:


//--------------------- .nv.compat                --------------------------
	.section	.nv.compat,"",@"SHT_CUDA_COMPAT_INFO"
	.align	4
        /*0000*/ 	.byte	0x02, 0x09, 0x01, 0x00, 0x02, 0x02, 0x02, 0x00, 0x02, 0x05, 0x05, 0x00, 0x03, 0x07, 0x01, 0x01
        /*0010*/ 	.byte	0x02, 0x03, 0x01, 0x00, 0x02, 0x06, 0x01, 0x00, 0x04, 0x0b, 0x08, 0x00, 0x09, 0x00, 0x00, 0x00
        /*0020*/ 	.byte	0x00, 0x00, 0x00, 0x00


//--------------------- .nv.info._ZN7cutlass13device_kernelINS_4gemm6kernel13GemmUniversalIN4cute5tupleIJiiiiEEENS1_10collective13CollectiveMmaINS1_35MainloopSm100TmaUmmaWarpSpecializedILi5ELi2ELi4ENS5_IJNS4_1CILi1EEENSA_ILi2EEESB_EEEEENS5_IJNSA_ILi128EEENSA_ILi64EEESG_EEENS_10bfloat16_tENS5_IJlSB_lEEESI_SJ_NS4_8TiledMMAINS4_8MMA_AtomIJNS4_20SM100_MMA_F16BF16_SSISI_SI_fLi128ELi64ELNS4_4UMMA5MajorE0ELSO_0ELNSN_7ScaleInE0ELSP_0EEEEEENS4_6LayoutINS5_IJSB_SB_SB_EEENS5_IJNSA_ILi0EEESU_SU_EEEEENS5_IJNS4_10UnderscoreESX_SX_EEEEENS4_23SM90_TMA_LOAD_MULTICASTENS4_14ComposedLayoutINS4_7SwizzleILi3ELi4ELi3EEENS4_18smem_ptr_flag_bitsILi16EEENSS_INS5_IJNSA_ILi8EEESG_EEENS5_IJSG_SB_EEEEEEEvNS4_8identityENS4_13SM90_TMA_LOADES1A_vS1B_EENS_8epilogue10collective18CollectiveEpilogueINS1E_23Sm100TmaWarpSpecializedILi3ELi2ELi32ELb1ELb0EEEJSH_NS5_IJNSS_ISF_SB_EENSS_INSA_ILi32EEESB_EEEEESI_SJ_SI_SJ_NS1E_6fusion15FusionCallbacksIS1I_NS1N_17LinearCombinationISI_fSI_fLNS_15FloatRoundStyleE2EEESH_S1M_JEEENS4_5SM1004TMEM4LOAD26SM100_TMEM_LOAD_32dp32b32xES1C_NS11_INS12_ILi2ELi4ELi3EEES15_NSS_INS5_IJS16_S1K_EEENS5_IJS1K_SB_EEEEEEENS4_39AutoVectorizingCopyWithAssumedAlignmentILi128EEENS4_14SM90_TMA_STOREES21_S23_S23_EEEvvEEEEvNT_6ParamsE --------------------------
	.section	.nv.info._ZN7cutlass13device_kernelINS_4gemm6kernel13GemmUniversalIN4cute5tupleIJiiiiEEENS1_10collective13CollectiveMmaINS1_35MainloopSm100TmaUmmaWarpSpecializedILi5ELi2ELi4ENS5_IJNS4_1CILi1EEENSA_ILi2EEESB_EEEEENS5_IJNSA_ILi128EEENSA_ILi64EEESG_EEENS_10bfloat16_tENS5_IJlSB_lEEESI_SJ_NS4_8TiledMMAINS4_8MMA_AtomIJNS4_20SM100_MMA_F16BF16_SSISI_SI_fLi128ELi64ELNS4_4UMMA5MajorE0ELSO_0ELNSN_7ScaleInE0ELSP_0EEEEEENS4_6LayoutINS5_IJSB_SB_SB_EEENS5_IJNSA_ILi0EEESU_SU_EEEEENS5_IJNS4_10UnderscoreESX_SX_EEEEENS4_23SM90_TMA_LOAD_MULTICASTENS4_14ComposedLayoutINS4_7SwizzleILi3ELi4ELi3EEENS4_18smem_ptr_flag_bitsILi16EEENSS_INS5_IJNSA_ILi8EEESG_EEENS5_IJSG_SB_EEEEEEEvNS4_8identityENS4_13SM90_TMA_LOADES1A_vS1B_EENS_8epilogue10collective18CollectiveEpilogueINS1E_23Sm100TmaWarpSpecializedILi3ELi2ELi32ELb1ELb0EEEJSH_NS5_IJNSS_ISF_SB_EENSS_INSA_ILi32EEESB_EEEEESI_SJ_SI_SJ_NS1E_6fusion15FusionCallbacksIS1I_NS1N_17LinearCombinationISI_fSI_fLNS_15FloatRoundStyleE2EEESH_S1M_JEEENS4_5SM1004TMEM4LOAD26SM100_TMEM_LOAD_32dp32b32xES1C_NS11_INS12_ILi2ELi4ELi3EEES15_NSS_INS5_IJS16_S1K_EEENS5_IJS1K_SB_EEEEEEENS4_39AutoVectorizingCopyWithAssumedAlignmentILi128EEENS4_14SM90_TMA_STOREES21_S23_S23_EEEvvEEEEvNT_6ParamsE,"",@"SHT_CUDA_INFO"
	.sectionflags	@""
	.align	4


	//----- nvinfo : EIATTR_CUDA_API_VERSION
	.align		4
        /*0000*/ 	.byte	0x04, 0x37
        /*0002*/ 	.short	(.L_31 - .L_30)
.L_30:
        /*0004*/ 	.word	0x00000082


	//----- nvinfo : EIATTR_KPARAM_INFO
	.align		4
.L_31:
        /*0008*/ 	.byte	0x04, 0x17
        /*000a*/ 	.short	(.L_33 - .L_32)
.L_32:
        /*000c*/ 	.word	0x00000000
        /*0010*/ 	.short	0x0000
        /*0012*/ 	.short	0x0000
        /*0014*/ 	.byte	0x00, 0xf0, 0x01, 0x20


	//----- nvinfo : EIATTR_AT_ENTRY_FRAGMENTS
	.align		4
.L_33:
        /*0018*/ 	.byte	0x04, 0x4f
        /*001a*/ 	.short	(.L_35 - .L_34)


	//   ....[0]....
.L_34:
        /*001c*/ 	.word	0x00000006


	//----- nvinfo : EIATTR_RESERVED_SMEM_USED
	.align		4
.L_35:
        /*0020*/ 	.byte	0x01, 0x41
	.zero		2


	//----- nvinfo : EIATTR_SPARSE_MMA_MASK
	.align		4
        /*0024*/ 	.byte	0x03, 0x50
        /*0026*/ 	.short	0x0000


	//----- nvinfo : EIATTR_TCGEN05_1CTA_USED
	.align		4
        /*0028*/ 	.byte	0x01, 0x51
	.zero		2


	//----- nvinfo : EIATTR_MAXREG_COUNT
	.align		4
        /*002c*/ 	.byte	0x03, 0x1b
        /*002e*/ 	.short	0x00ff


	//----- nvinfo : EIATTR_NUM_BARRIERS
	.align		4
        /*0030*/ 	.byte	0x02, 0x4c
        /*0032*/ 	.byte	0x07
	.zero		1


	//----- nvinfo : EIATTR_EXTERNS
	.align		4
        /*0034*/ 	.byte	0x04, 0x0f
        /*0036*/ 	.short	(.L_37 - .L_36)


	//   ....[0]....
	.align		4
.L_36:
        /*0038*/ 	.word	index@(__assertfail)


	//----- nvinfo : EIATTR_MERCURY_ISA_VERSION
	.align		4
.L_37:
        /*003c*/ 	.byte	0x03, 0x5f
        /*003e*/ 	.short	0x0101


	//----- nvinfo : EIATTR_INT_WARP_WIDE_INSTR_OFFSETS
	.align		4
        /*0040*/ 	.byte	0x04, 0x31
        /*0042*/ 	.short	(.L_39 - .L_38)


	//   ....[0]....
.L_38:
        /*0044*/ 	.word	0x00003d70


	//   ....[1]....
        /*0048*/ 	.word	0x00003d90


	//   ....[2]....
        /*004c*/ 	.word	0x00003dc0


	//   ....[3]....
        /*0050*/ 	.word	0x000049a0


	//   ....[4]....
        /*0054*/ 	.word	0x00004a20


	//   ....[5]....
        /*0058*/ 	.word	0x00004b30


	//   ....[6]....
        /*005c*/ 	.word	0x00004c40


	//----- nvinfo : EIATTR_COOP_GROUP_MASK_REGIDS
	.align		4
.L_39:
        /*0060*/ 	.byte	0x04, 0x29
        /*0062*/ 	.short	(.L_41 - .L_40)


	//   ....[0]....
.L_40:
        /*0064*/ 	.word	0xffffffff


	//   ....[1]....
        /*0068*/ 	.word	0xffffffff


	//   ....[2]....
        /*006c*/ 	.word	0xffffffff


	//   ....[3]....
        /*0070*/ 	.word	0xffffffff


	//   ....[4]....
        /*0074*/ 	.word	0xffffffff


	//   ....[5]....
        /*0078*/ 	.word	0xffffffff


	//   ....[6]....
        /*007c*/ 	.word	0xffffffff


	//   ....[7]....
        /*0080*/ 	.word	0xffffffff


	//   ....[8]....
        /*0084*/ 	.word	0xffffffff


	//   ....[9]....
        /*0088*/ 	.word	0xffffffff


	//   ....[10]....
        /*008c*/ 	.word	0xffffffff


	//   ....[11]....
        /*0090*/ 	.word	0xffffffff


	//   ....[12]....
        /*0094*/ 	.word	0xffffffff


	//   ....[13]....
        /*0098*/ 	.word	0xffffffff


	//----- nvinfo : EIATTR_COOP_GROUP_INSTR_OFFSETS
	.align		4
.L_41:
        /*009c*/ 	.byte	0x04, 0x28
        /*009e*/ 	.short	(.L_43 - .L_42)


	//   ....[0]....
.L_42:
        /*00a0*/ 	.word	0x00000080


	//   ....[1]....
        /*00a4*/ 	.word	0x000004f0


	//   ....[2]....
        /*00a8*/ 	.word	0x000006c0


	//   ....[3]....
        /*00ac*/ 	.word	0x00000840


	//   ....[4]....
        /*00b0*/ 	.word	0x00000940


	//   ....[5]....
        /*00b4*/ 	.word	0x00000ab0


	//   ....[6]....
        /*00b8*/ 	.word	0x00000c50


	//   ....[7]....
        /*00bc*/ 	.word	0x00000e00


	//   ....[8]....
        /*00c0*/ 	.word	0x00002040


	//   ....[9]....
        /*00c4*/ 	.word	0x00002fc0


	//   ....[10]....
        /*00c8*/ 	.word	0x000031d0


	//   ....[11]....
        /*00cc*/ 	.word	0x00003200


	//   ....[12]....
        /*00d0*/ 	.word	0x00003c50


	//   ....[13]....
        /*00d4*/ 	.word	0x00003e80


	//----- nvinfo : EIATTR_VRC_CTA_INIT_COUNT
	.align		4
.L_43:
        /*00d8*/ 	.byte	0x02, 0x4a
        /*00da*/ 	.byte	0x80
	.zero		1


	//----- nvinfo : EIATTR_SYSCALL_OFFSETS
	.align		4
        /*00dc*/ 	.byte	0x04, 0x46
        /*00de*/ 	.short	(.L_45 - .L_44)


	//   ....[0]....
.L_44:
        /*00e0*/ 	.word	0x00005930


	//   ....[1]....
        /*00e4*/ 	.word	0x00005a20


	//   ....[2]....
        /*00e8*/ 	.word	0x000062c0


	//   ....[3]....
        /*00ec*/ 	.word	0x00006f90


	//----- nvinfo : EIATTR_MBARRIER_INSTR_OFFSETS
	.align		4
.L_45:
        /*00f0*/ 	.byte	0x04, 0x39
        /*00f2*/ 	.short	(.L_47 - .L_46)


	//   ....[0]....
.L_46:
        /*00f4*/ 	.word	0x00000610
        /*00f8*/ 	.word	0x000000ff
        /*00fc*/ 	.word	0x00000000
        /*0100*/ 	.short	0x0100
        /*0102*/ 	.byte	0x04
	.zero		1


	//   ....[1]....
        /*0104*/ 	.word	0x00000620
        /*0108*/ 	.word	0x000000ff
        /*010c*/ 	.word	0x00000028
        /*0110*/ 	.short	0x0100
        /*0112*/ 	.byte	0x04
	.zero		1


	//   ....[2]....
        /*0114*/ 	.word	0x00000630
        /*0118*/ 	.word	0x000000ff
        /*011c*/ 	.word	0x00000008
        /*0120*/ 	.short	0x0100
        /*0122*/ 	.byte	0x04
	.zero		1


	//   ....[3]....
        /*0124*/ 	.word	0x00000640
        /*0128*/ 	.word	0x000000ff
        /*012c*/ 	.word	0x00000030
        /*0130*/ 	.short	0x0100
        /*0132*/ 	.byte	0x04
	.zero		1


	//   ....[4]....
        /*0134*/ 	.word	0x00000650
        /*0138*/ 	.word	0x000000ff
        /*013c*/ 	.word	0x00000010
        /*0140*/ 	.short	0x0100
        /*0142*/ 	.byte	0x04
	.zero		1


	//   ....[5]....
        /*0144*/ 	.word	0x00000660
        /*0148*/ 	.word	0x000000ff
        /*014c*/ 	.word	0x00000038
        /*0150*/ 	.short	0x0100
        /*0152*/ 	.byte	0x04
	.zero		1


	//   ....[6]....
        /*0154*/ 	.word	0x00000670
        /*0158*/ 	.word	0x000000ff
        /*015c*/ 	.word	0x00000018
        /*0160*/ 	.short	0x0100
        /*0162*/ 	.byte	0x04
	.zero		1


	//   ....[7]....
        /*0164*/ 	.word	0x00000680
        /*0168*/ 	.word	0x000000ff
        /*016c*/ 	.word	0x00000040
        /*0170*/ 	.short	0x0100
        /*0172*/ 	.byte	0x04
	.zero		1


	//   ....[8]....
        /*0174*/ 	.word	0x00000690
        /*0178*/ 	.word	0x000000ff
        /*017c*/ 	.word	0x00000020
        /*0180*/ 	.short	0x0100
        /*0182*/ 	.byte	0x04
	.zero		1


	//   ....[9]....
        /*0184*/ 	.word	0x000006a0
        /*0188*/ 	.word	0x000000ff
        /*018c*/ 	.word	0x00000048
        /*0190*/ 	.short	0x0100
        /*0192*/ 	.byte	0x04
	.zero		1


	//   ....[10]....
        /*0194*/ 	.word	0x000007d0
        /*0198*/ 	.word	0x000000ff
        /*019c*/ 	.word	0x00000050
        /*01a0*/ 	.short	0x0100
        /*01a2*/ 	.byte	0x04
	.zero		1


	//   ....[11]....
        /*01a4*/ 	.word	0x000007e0
        /*01a8*/ 	.word	0x000000ff
        /*01ac*/ 	.word	0x00000068
        /*01b0*/ 	.short	0x0100
        /*01b2*/ 	.byte	0x04
	.zero		1


	//   ....[12]....
        /*01b4*/ 	.word	0x000007f0
        /*01b8*/ 	.word	0x000000ff
        /*01bc*/ 	.word	0x00000058
        /*01c0*/ 	.short	0x0100
        /*01c2*/ 	.byte	0x04
	.zero		1


	//   ....[13]....
        /*01c4*/ 	.word	0x00000800
        /*01c8*/ 	.word	0x000000ff
        /*01cc*/ 	.word	0x00000070
        /*01d0*/ 	.short	0x0100
        /*01d2*/ 	.byte	0x04
	.zero		1


	//   ....[14]....
        /*01d4*/ 	.word	0x00000810
        /*01d8*/ 	.word	0x000000ff
        /*01dc*/ 	.word	0x00000060
        /*01e0*/ 	.short	0x0100
        /*01e2*/ 	.byte	0x04
	.zero		1


	//   ....[15]....
        /*01e4*/ 	.word	0x00000820
        /*01e8*/ 	.word	0x000000ff
        /*01ec*/ 	.word	0x00000078
        /*01f0*/ 	.short	0x0100
        /*01f2*/ 	.byte	0x04
	.zero		1


	//   ....[16]....
        /*01f4*/ 	.word	0x00000910
        /*01f8*/ 	.word	0x000000ff
        /*01fc*/ 	.word	0x00000080
        /*0200*/ 	.short	0x0100
        /*0202*/ 	.byte	0x06
	.zero		1


	//   ....[17]....
        /*0204*/ 	.word	0x00000920
        /*0208*/ 	.word	0x000000ff
        /*020c*/ 	.word	0x00000088
        /*0210*/ 	.short	0x0100
        /*0212*/ 	.byte	0x06
	.zero		1


	//   ....[18]....
        /*0214*/ 	.word	0x00000a60
        /*0218*/ 	.word	0x000000ff
        /*021c*/ 	.word	0x00000090
        /*0220*/ 	.short	0x0100
        /*0222*/ 	.byte	0x06
	.zero		1


	//   ....[19]....
        /*0224*/ 	.word	0x00000a70
        /*0228*/ 	.word	0x000000ff
        /*022c*/ 	.word	0x000000a0
        /*0230*/ 	.short	0x0100
        /*0232*/ 	.byte	0x06
	.zero		1


	//   ....[20]....
        /*0234*/ 	.word	0x00000a80
        /*0238*/ 	.word	0x000000ff
        /*023c*/ 	.word	0x00000098
        /*0240*/ 	.short	0x0100
        /*0242*/ 	.byte	0x06
	.zero		1


	//   ....[21]....
        /*0244*/ 	.word	0x00000a90
        /*0248*/ 	.word	0x000000ff
        /*024c*/ 	.word	0x000000a8
        /*0250*/ 	.short	0x0100
        /*0252*/ 	.byte	0x06
	.zero		1


	//   ....[22]....
        /*0254*/ 	.word	0x00000bc0
        /*0258*/ 	.word	0x000000ff
        /*025c*/ 	.word	0x000000b0
        /*0260*/ 	.short	0x0100
        /*0262*/ 	.byte	0x04
	.zero		1


	//   ....[23]....
        /*0264*/ 	.word	0x00000bd0
        /*0268*/ 	.word	0x000000ff
        /*026c*/ 	.word	0x000000d0
        /*0270*/ 	.short	0x0100
        /*0272*/ 	.byte	0x04
	.zero		1


	//   ....[24]....
        /*0274*/ 	.word	0x00000be0
        /*0278*/ 	.word	0x000000ff
        /*027c*/ 	.word	0x000000b8
        /*0280*/ 	.short	0x0100
        /*0282*/ 	.byte	0x04
	.zero		1


	//   ....[25]....
        /*0284*/ 	.word	0x00000bf0
        /*0288*/ 	.word	0x000000ff
        /*028c*/ 	.word	0x000000d8
        /*0290*/ 	.short	0x0100
        /*0292*/ 	.byte	0x04
	.zero		1


	//   ....[26]....
        /*0294*/ 	.word	0x00000c00
        /*0298*/ 	.word	0x000000ff
        /*029c*/ 	.word	0x000000c0
        /*02a0*/ 	.short	0x0100
        /*02a2*/ 	.byte	0x04
	.zero		1


	//   ....[27]....
        /*02a4*/ 	.word	0x00000c10
        /*02a8*/ 	.word	0x000000ff
        /*02ac*/ 	.word	0x000000e0
        /*02b0*/ 	.short	0x0100
        /*02b2*/ 	.byte	0x04
	.zero		1


	//   ....[28]....
        /*02b4*/ 	.word	0x00000c20
        /*02b8*/ 	.word	0x000000ff
        /*02bc*/ 	.word	0x000000c8
        /*02c0*/ 	.short	0x0100
        /*02c2*/ 	.byte	0x04
	.zero		1


	//   ....[29]....
        /*02c4*/ 	.word	0x00000c30
        /*02c8*/ 	.word	0x000000ff
        /*02cc*/ 	.word	0x000000e8
        /*02d0*/ 	.short	0x0100
        /*02d2*/ 	.byte	0x04
	.zero		1


	//   ....[30]....
        /*02d4*/ 	.word	0x00000d20
        /*02d8*/ 	.word	0x000000ff
        /*02dc*/ 	.word	0x000000f0
        /*02e0*/ 	.short	0x0100
        /*02e2*/ 	.byte	0x04
	.zero		1


	//   ....[31]....
        /*02e4*/ 	.word	0x00000d30
        /*02e8*/ 	.word	0x000000ff
        /*02ec*/ 	.word	0x00000100
        /*02f0*/ 	.short	0x0100
        /*02f2*/ 	.byte	0x04
	.zero		1


	//   ....[32]....
        /*02f4*/ 	.word	0x00000d40
        /*02f8*/ 	.word	0x000000ff
        /*02fc*/ 	.word	0x000000f8
        /*0300*/ 	.short	0x0100
        /*0302*/ 	.byte	0x04
	.zero		1


	//   ....[33]....
        /*0304*/ 	.word	0x00000d50
        /*0308*/ 	.word	0x000000ff
        /*030c*/ 	.word	0x00000108
        /*0310*/ 	.short	0x0100
        /*0312*/ 	.byte	0x04
	.zero		1


	//   ....[34]....
        /*0314*/ 	.word	0x000018e0
        /*0318*/ 	.word	0x00000000
        /*031c*/ 	.word	0x00000100
        /*0320*/ 	.short	0x010a
        /*0322*/ 	.byte	0xff
	.zero		1


	//   ....[35]....
        /*0324*/ 	.word	0x00001900
        /*0328*/ 	.word	0x00000000
        /*032c*/ 	.word	0x000000f0
        /*0330*/ 	.short	0x0101
        /*0332*/ 	.byte	0xff
	.zero		1


	//   ....[36]....
        /*0334*/ 	.word	0x000019c0
        /*0338*/ 	.word	0x000000ff
        /*033c*/ 	.word	0x00000028
        /*0340*/ 	.short	0x010a
        /*0342*/ 	.byte	0x04
	.zero		1


	//   ....[37]....
        /*0344*/ 	.word	0x00001a40
        /*0348*/ 	.word	0x000000ff
        /*034c*/ 	.word	0x00000028
        /*0350*/ 	.short	0x010a
        /*0352*/ 	.byte	0x21
	.zero		1


	//   ....[38]....
        /*0354*/ 	.word	0x00001be0
        /*0358*/ 	.word	0x000000ff
        /*035c*/ 	.word	0x00000028
        /*0360*/ 	.short	0x010a
        /*0362*/ 	.byte	0x07
	.zero		1


	//   ....[39]....
        /*0364*/ 	.word	0x00001d00
        /*0368*/ 	.word	0x000000ff
        /*036c*/ 	.word	0x00000088
        /*0370*/ 	.short	0x0101
        /*0372*/ 	.byte	0x0d
	.zero		1


	//   ....[40]....
        /*0374*/ 	.word	0x00001d20
        /*0378*/ 	.word	0x000000ff
        /*037c*/ 	.word	0x00000028
        /*0380*/ 	.short	0x010a
        /*0382*/ 	.byte	0x04
	.zero		1


	//   ....[41]....
        /*0384*/ 	.word	0x00001da0
        /*0388*/ 	.word	0x000000ff
        /*038c*/ 	.word	0x00000028
        /*0390*/ 	.short	0x010a
        /*0392*/ 	.byte	0x11
	.zero		1


	//   ....[42]....
        /*0394*/ 	.word	0x00001f30
        /*0398*/ 	.word	0x000000ff
        /*039c*/ 	.word	0x00000028
        /*03a0*/ 	.short	0x010a
        /*03a2*/ 	.byte	0x06
	.zero		1


	//   ....[43]....
        /*03a4*/ 	.word	0x00002070
        /*03a8*/ 	.word	0x00000003
        /*03ac*/ 	.word	0x00000090
        /*03b0*/ 	.short	0x010a
        /*03b2*/ 	.byte	0xff
	.zero		1


	//   ....[44]....
        /*03b4*/ 	.word	0x000021c0
        /*03b8*/ 	.word	0x00000000
        /*03bc*/ 	.word	0x00000000
        /*03c0*/ 	.short	0x0101
        /*03c2*/ 	.byte	0xff
	.zero		1


	//   ....[45]....
        /*03c4*/ 	.word	0x00002780
        /*03c8*/ 	.word	0x000000ff
        /*03cc*/ 	.word	0x00000000
        /*03d0*/ 	.short	0x010a
        /*03d2*/ 	.byte	0x04
	.zero		1


	//   ....[46]....
        /*03d4*/ 	.word	0x00002810
        /*03d8*/ 	.word	0x000000ff
        /*03dc*/ 	.word	0x00000000
        /*03e0*/ 	.short	0x010a
        /*03e2*/ 	.byte	0x05
	.zero		1


	//   ....[47]....
        /*03e4*/ 	.word	0x000028a0
        /*03e8*/ 	.word	0x000000ff
        /*03ec*/ 	.word	0x00000000
        /*03f0*/ 	.short	0x010a
        /*03f2*/ 	.byte	0x05
	.zero		1


	//   ....[48]....
        /*03f4*/ 	.word	0x00002930
        /*03f8*/ 	.word	0x000000ff
        /*03fc*/ 	.word	0x00000000
        /*0400*/ 	.short	0x010a
        /*0402*/ 	.byte	0x05
	.zero		1


	//   ....[49]....
        /*0404*/ 	.word	0x000029d0
        /*0408*/ 	.word	0x00000000
        /*040c*/ 	.word	0x00000000
        /*0410*/ 	.short	0x010a
        /*0412*/ 	.byte	0xff
	.zero		1


	//   ....[50]....
        /*0414*/ 	.word	0x00002b10
        /*0418*/ 	.word	0x00000002
        /*041c*/ 	.word	0x000000f0
        /*0420*/ 	.short	0x010a
        /*0422*/ 	.byte	0xff
	.zero		1


	//   ....[51]....
        /*0424*/ 	.word	0x00002b70
        /*0428*/ 	.word	0x00000004
        /*042c*/ 	.word	0x00000000
        /*0430*/ 	.short	0x0101
        /*0432*/ 	.byte	0xff
	.zero		1


	//   ....[52]....
        /*0434*/ 	.word	0x00002b90
        /*0438*/ 	.word	0x000000ff
        /*043c*/ 	.word	0x000000a0
        /*0440*/ 	.short	0x010a
        /*0442*/ 	.byte	0x04
	.zero		1


	//   ....[53]....
        /*0444*/ 	.word	0x00002cb0
        /*0448*/ 	.word	0x00000002
        /*044c*/ 	.word	0x00000090
        /*0450*/ 	.short	0x010a
        /*0452*/ 	.byte	0xff
	.zero		1


	//   ....[54]....
        /*0454*/ 	.word	0x00002dc0
        /*0458*/ 	.word	0x00000002
        /*045c*/ 	.word	0x00000000
        /*0460*/ 	.short	0x0101
        /*0462*/ 	.byte	0xff
	.zero		1


	//   ....[55]....
        /*0464*/ 	.word	0x00002e50
        /*0468*/ 	.word	0x000000ff
        /*046c*/ 	.word	0x000000a0
        /*0470*/ 	.short	0x0106
        /*0472*/ 	.byte	0x04
	.zero		1


	//   ....[56]....
        /*0474*/ 	.word	0x00002e70
        /*0478*/ 	.word	0x000000ff
        /*047c*/ 	.word	0x000000a0
        /*0480*/ 	.short	0x010a
        /*0482*/ 	.byte	0x04
	.zero		1


	//   ....[57]....
        /*0484*/ 	.word	0x00002f00
        /*0488*/ 	.word	0x000000ff
        /*048c*/ 	.word	0x000000a0
        /*0490*/ 	.short	0x0106
        /*0492*/ 	.byte	0x07
	.zero		1


	//   ....[58]....
        /*0494*/ 	.word	0x00002f40
        /*0498*/ 	.word	0x00000000
        /*049c*/ 	.word	0x000000a0
        /*04a0*/ 	.short	0x010a
        /*04a2*/ 	.byte	0xff
	.zero		1


	//   ....[59]....
        /*04a4*/ 	.word	0x000034a0
        /*04a8*/ 	.word	0x00000000
        /*04ac*/ 	.word	0x00000090
        /*04b0*/ 	.short	0x010a
        /*04b2*/ 	.byte	0xff
	.zero		1


	//   ....[60]....
        /*04b4*/ 	.word	0x000035b0
        /*04b8*/ 	.word	0x00000003
        /*04bc*/ 	.word	0x00000000
        /*04c0*/ 	.short	0x0101
        /*04c2*/ 	.byte	0xff
	.zero		1


	//   ....[61]....
        /*04c4*/ 	.word	0x000035c0
        /*04c8*/ 	.word	0x000000ff
        /*04cc*/ 	.word	0x00000000
        /*04d0*/ 	.short	0x010a
        /*04d2*/ 	.byte	0x04
	.zero		1


	//   ....[62]....
        /*04d4*/ 	.word	0x000035e0
        /*04d8*/ 	.word	0x000000ff
        /*04dc*/ 	.word	0x000000d0
        /*04e0*/ 	.short	0x010a
        /*04e2*/ 	.byte	0x1e
	.zero		1


	//   ....[63]....
        /*04e4*/ 	.word	0x000036b0
        /*04e8*/ 	.word	0x000000ff
        /*04ec*/ 	.word	0x00000000
        /*04f0*/ 	.short	0x010a
        /*04f2*/ 	.byte	0x05
	.zero		1


	//   ....[64]....
        /*04f4*/ 	.word	0x000037f0
        /*04f8*/ 	.word	0x000000ff
        /*04fc*/ 	.word	0x00000000
        /*0500*/ 	.short	0x010a
        /*0502*/ 	.byte	0x04
	.zero		1


	//   ....[65]....
        /*0504*/ 	.word	0x00003a80
        /*0508*/ 	.word	0x000000ff
        /*050c*/ 	.word	0x00000000
        /*0510*/ 	.short	0x010a
        /*0512*/ 	.byte	0x04
	.zero		1


	//   ....[66]....
        /*0514*/ 	.word	0x00003b10
        /*0518*/ 	.word	0x000000ff
        /*051c*/ 	.word	0x00000000
        /*0520*/ 	.short	0x010a
        /*0522*/ 	.byte	0x05
	.zero		1


	//   ....[67]....
        /*0524*/ 	.word	0x00003ba0
        /*0528*/ 	.word	0x000000ff
        /*052c*/ 	.word	0x00000000
        /*0530*/ 	.short	0x010a
        /*0532*/ 	.byte	0x05
	.zero		1


	//   ....[68]....
        /*0534*/ 	.word	0x00003c30
        /*0538*/ 	.word	0x000000ff
        /*053c*/ 	.word	0x00000000
        /*0540*/ 	.short	0x010a
        /*0542*/ 	.byte	0x04
	.zero		1


	//   ....[69]....
        /*0544*/ 	.word	0x000040d0
        /*0548*/ 	.word	0x0000000c
        /*054c*/ 	.word	0x00000090
        /*0550*/ 	.short	0x010a
        /*0552*/ 	.byte	0xff
	.zero		1


	//   ....[70]....
        /*0554*/ 	.word	0x00004240
        /*0558*/ 	.word	0x00000000
        /*055c*/ 	.word	0x00000000
        /*0560*/ 	.short	0x0101
        /*0562*/ 	.byte	0xff
	.zero		1


	//   ....[71]....
        /*0564*/ 	.word	0x000046c0
        /*0568*/ 	.word	0x000000ff
        /*056c*/ 	.word	0x00000088
        /*0570*/ 	.short	0x010a
        /*0572*/ 	.byte	0x18
	.zero		1


	//   ....[72]....
        /*0574*/ 	.word	0x00004880
        /*0578*/ 	.word	0x000000ff
        /*057c*/ 	.word	0x00000068
        /*0580*/ 	.short	0x010a
        /*0582*/ 	.byte	0x04
	.zero		1


	//   ....[73]....
        /*0584*/ 	.word	0x00004a60
        /*0588*/ 	.word	0x000000ff
        /*058c*/ 	.word	0x00000050
        /*0590*/ 	.short	0x010b
        /*0592*/ 	.byte	0x04
	.zero		1


	//   ....[74]....
        /*0594*/ 	.word	0x00004a70
        /*0598*/ 	.word	0x000000ff
        /*059c*/ 	.word	0x00000000
        /*05a0*/ 	.short	0x0101
        /*05a2*/ 	.byte	0x14
	.zero		1


	//   ....[75]....
        /*05a4*/ 	.word	0x00004a80
        /*05a8*/ 	.word	0x000000ff
        /*05ac*/ 	.word	0x00000068
        /*05b0*/ 	.short	0x010a
        /*05b2*/ 	.byte	0x05
	.zero		1


	//   ....[76]....
        /*05b4*/ 	.word	0x00004c80
        /*05b8*/ 	.word	0x000000ff
        /*05bc*/ 	.word	0x00000050
        /*05c0*/ 	.short	0x010b
        /*05c2*/ 	.byte	0x05
	.zero		1


	//   ....[77]....
        /*05c4*/ 	.word	0x00004c90
        /*05c8*/ 	.word	0x000000ff
        /*05cc*/ 	.word	0x00000000
        /*05d0*/ 	.short	0x0101
        /*05d2*/ 	.byte	0x04
	.zero		1


	//   ....[78]....
        /*05d4*/ 	.word	0x00004d30
        /*05d8*/ 	.word	0x000000ff
        /*05dc*/ 	.word	0x00000000
        /*05e0*/ 	.short	0x010a
        /*05e2*/ 	.byte	0x04
	.zero		1


	//   ....[79]....
        /*05e4*/ 	.word	0x00004dc0
        /*05e8*/ 	.word	0x000000ff
        /*05ec*/ 	.word	0x00000000
        /*05f0*/ 	.short	0x010a
        /*05f2*/ 	.byte	0x05
	.zero		1


	//   ....[80]....
        /*05f4*/ 	.word	0x00004e60
        /*05f8*/ 	.word	0x00000000
        /*05fc*/ 	.word	0x00000000
        /*0600*/ 	.short	0x010a
        /*0602*/ 	.byte	0xff
	.zero		1


	//   ....[81]....
        /*0604*/ 	.word	0x000051c0
        /*0608*/ 	.word	0x00000003
        /*060c*/ 	.word	0x00000090
        /*0610*/ 	.short	0x010a
        /*0612*/ 	.byte	0xff
	.zero		1


	//   ....[82]....
        /*0614*/ 	.word	0x00005340
        /*0618*/ 	.word	0x00000000
        /*061c*/ 	.word	0x00000000
        /*0620*/ 	.short	0x0101
        /*0622*/ 	.byte	0xff
	.zero		1


	//   ....[83]....
        /*0624*/ 	.word	0x00005f10
        /*0628*/ 	.word	0x00000000
        /*062c*/ 	.word	0x00000050
        /*0630*/ 	.short	0x010a
        /*0632*/ 	.byte	0xff
	.zero		1


	//   ....[84]....
        /*0634*/ 	.word	0x00005f80
        /*0638*/ 	.word	0x00000066
        /*063c*/ 	.word	0x000000b0
        /*0640*/ 	.short	0x010a
        /*0642*/ 	.byte	0xff
	.zero		1


	//   ....[85]....
        /*0644*/ 	.word	0x00006070
        /*0648*/ 	.word	0x00000000
        /*064c*/ 	.word	0x00000050
        /*0650*/ 	.short	0x010a
        /*0652*/ 	.byte	0xff
	.zero		1


	//   ....[86]....
        /*0654*/ 	.word	0x000061a0
        /*0658*/ 	.word	0x00000066
        /*065c*/ 	.word	0x000000b0
        /*0660*/ 	.short	0x010a
        /*0662*/ 	.byte	0xff
	.zero		1


	//   ....[87]....
        /*0664*/ 	.word	0x00006cd0
        /*0668*/ 	.word	0x00000000
        /*066c*/ 	.word	0x00000000
        /*0670*/ 	.short	0x0101
        /*0672*/ 	.byte	0xff
	.zero		1


	//   ....[88]....
        /*0674*/ 	.word	0x00006ce0
        /*0678*/ 	.word	0x00000003
        /*067c*/ 	.word	0x00000050
        /*0680*/ 	.short	0x010a
        /*0682*/ 	.byte	0xff
	.zero		1


	//   ....[89]....
        /*0684*/ 	.word	0x00006db0
        /*0688*/ 	.word	0x00000003
        /*068c*/ 	.word	0x00000050
        /*0690*/ 	.short	0x010a
        /*0692*/ 	.byte	0xff
	.zero		1


	//   ....[90]....
        /*0694*/ 	.word	0x000072a0
        /*0698*/ 	.word	0x000000ff
        /*069c*/ 	.word	0x00000000
        /*06a0*/ 	.short	0x0101
        /*06a2*/ 	.byte	0x05
	.zero		1


	//   ....[91]....
        /*06a4*/ 	.word	0x00007a70
        /*06a8*/ 	.word	0x00000002
        /*06ac*/ 	.word	0x00000000
        /*06b0*/ 	.short	0x0101
        /*06b2*/ 	.byte	0xff
	.zero		1


	//   ....[92]....
        /*06b4*/ 	.word	0x00007d30
        /*06b8*/ 	.word	0x000000ff
        /*06bc*/ 	.word	0x00000000
        /*06c0*/ 	.short	0x0101
        /*06c2*/ 	.byte	0x04
	.zero		1


	//   ....[93]....
        /*06c4*/ 	.word	0x00007d50
        /*06c8*/ 	.word	0x00000000
        /*06cc*/ 	.word	0x00000100
        /*06d0*/ 	.short	0x010a
        /*06d2*/ 	.byte	0xff
	.zero		1


	//   ....[94]....
        /*06d4*/ 	.word	0x00007db0
        /*06d8*/ 	.word	0x00000000
        /*06dc*/ 	.word	0x00000028
        /*06e0*/ 	.short	0x010a
        /*06e2*/ 	.byte	0xff
	.zero		1


	//   ....[95]....
        /*06e4*/ 	.word	0x00007e10
        /*06e8*/ 	.word	0x00000000
        /*06ec*/ 	.word	0x00000028
        /*06f0*/ 	.short	0x010a
        /*06f2*/ 	.byte	0xff
	.zero		1


	//   ....[96]....
        /*06f4*/ 	.word	0x00007e60
        /*06f8*/ 	.word	0x00000003
        /*06fc*/ 	.word	0x00000090
        /*0700*/ 	.short	0x010a
        /*0702*/ 	.byte	0xff
	.zero		1


	//   ....[97]....
        /*0704*/ 	.word	0x00007ec0
        /*0708*/ 	.word	0x00000000
        /*070c*/ 	.word	0x00000000
        /*0710*/ 	.short	0x010a
        /*0712*/ 	.byte	0xff
	.zero		1


	//   ....[98]....
        /*0714*/ 	.word	0x00007f20
        /*0718*/ 	.word	0x00000000
        /*071c*/ 	.word	0x00000000
        /*0720*/ 	.short	0x010a
        /*0722*/ 	.byte	0xff
	.zero		1


	//   ....[99]....
        /*0724*/ 	.word	0x00007f80
        /*0728*/ 	.word	0x00000000
        /*072c*/ 	.word	0x00000000
        /*0730*/ 	.short	0x010a
        /*0732*/ 	.byte	0xff
	.zero		1


	//   ....[100]....
        /*0734*/ 	.word	0x00007fe0
        /*0738*/ 	.word	0x00000000
        /*073c*/ 	.word	0x00000000
        /*0740*/ 	.short	0x010a
        /*0742*/ 	.byte	0xff
	.zero		1


	//   ....[101]....
        /*0744*/ 	.word	0x00008030
        /*0748*/ 	.word	0x00000002
        /*074c*/ 	.word	0x000000f0
        /*0750*/ 	.short	0x010a
        /*0752*/ 	.byte	0xff
	.zero		1


	//   ....[102]....
        /*0754*/ 	.word	0x00008090
        /*0758*/ 	.word	0x00000002
        /*075c*/ 	.word	0x000000a0
        /*0760*/ 	.short	0x010a
        /*0762*/ 	.byte	0xff
	.zero		1


	//   ....[103]....
        /*0764*/ 	.word	0x000080e0
        /*0768*/ 	.word	0x00000002
        /*076c*/ 	.word	0x00000090
        /*0770*/ 	.short	0x010a
        /*0772*/ 	.byte	0xff
	.zero		1


	//   ....[104]....
        /*0774*/ 	.word	0x00008140
        /*0778*/ 	.word	0x00000000
        /*077c*/ 	.word	0x000000a0
        /*0780*/ 	.short	0x010a
        /*0782*/ 	.byte	0xff
	.zero		1


	//   ....[105]....
        /*0784*/ 	.word	0x00008190
        /*0788*/ 	.word	0x00000000
        /*078c*/ 	.word	0x00000090
        /*0790*/ 	.short	0x010a
        /*0792*/ 	.byte	0xff
	.zero		1


	//   ....[106]....
        /*0794*/ 	.word	0x000081f0
        /*0798*/ 	.word	0x00000003
        /*079c*/ 	.word	0x000000d0
        /*07a0*/ 	.short	0x010a
        /*07a2*/ 	.byte	0xff
	.zero		1


	//   ....[107]....
        /*07a4*/ 	.word	0x00008250
        /*07a8*/ 	.word	0x00000000
        /*07ac*/ 	.word	0x00000000
        /*07b0*/ 	.short	0x010a
        /*07b2*/ 	.byte	0xff
	.zero		1


	//   ....[108]....
        /*07b4*/ 	.word	0x000082b0
        /*07b8*/ 	.word	0x00000000
        /*07bc*/ 	.word	0x00000000
        /*07c0*/ 	.short	0x010a
        /*07c2*/ 	.byte	0xff
	.zero		1


	//   ....[109]....
        /*07c4*/ 	.word	0x00008310
        /*07c8*/ 	.word	0x00000000
        /*07cc*/ 	.word	0x00000000
        /*07d0*/ 	.short	0x010a
        /*07d2*/ 	.byte	0xff
	.zero		1


	//   ....[110]....
        /*07d4*/ 	.word	0x00008370
        /*07d8*/ 	.word	0x00000000
        /*07dc*/ 	.word	0x00000000
        /*07e0*/ 	.short	0x010a
        /*07e2*/ 	.byte	0xff
	.zero		1


	//   ....[111]....
        /*07e4*/ 	.word	0x000083d0
        /*07e8*/ 	.word	0x00000000
        /*07ec*/ 	.word	0x00000000
        /*07f0*/ 	.short	0x010a
        /*07f2*/ 	.byte	0xff
	.zero		1


	//   ....[112]....
        /*07f4*/ 	.word	0x00008420
        /*07f8*/ 	.word	0x0000000c
        /*07fc*/ 	.word	0x00000090
        /*0800*/ 	.short	0x010a
        /*0802*/ 	.byte	0xff
	.zero		1


	//   ....[113]....
        /*0804*/ 	.word	0x00008480
        /*0808*/ 	.word	0x00000000
        /*080c*/ 	.word	0x00000088
        /*0810*/ 	.short	0x010a
        /*0812*/ 	.byte	0xff
	.zero		1


	//   ....[114]....
        /*0814*/ 	.word	0x000084e0
        /*0818*/ 	.word	0x00000000
        /*081c*/ 	.word	0x00000068
        /*0820*/ 	.short	0x010a
        /*0822*/ 	.byte	0xff
	.zero		1


	//   ....[115]....
        /*0824*/ 	.word	0x00008540
        /*0828*/ 	.word	0x00000009
        /*082c*/ 	.word	0x00000068
        /*0830*/ 	.short	0x010a
        /*0832*/ 	.byte	0xff
	.zero		1


	//   ....[116]....
        /*0834*/ 	.word	0x000085a0
        /*0838*/ 	.word	0x00000000
        /*083c*/ 	.word	0x00000000
        /*0840*/ 	.short	0x010a
        /*0842*/ 	.byte	0xff
	.zero		1


	//   ....[117]....
        /*0844*/ 	.word	0x00008600
        /*0848*/ 	.word	0x00000000
        /*084c*/ 	.word	0x00000000
        /*0850*/ 	.short	0x010a
        /*0852*/ 	.byte	0xff
	.zero		1


	//   ....[118]....
        /*0854*/ 	.word	0x00008650
        /*0858*/ 	.word	0x00000003
        /*085c*/ 	.word	0x00000090
        /*0860*/ 	.short	0x010a
        /*0862*/ 	.byte	0xff
	.zero		1


	//   ....[119]....
        /*0864*/ 	.word	0x000086a0
        /*0868*/ 	.word	0x00000000
        /*086c*/ 	.word	0x00000050
        /*0870*/ 	.short	0x010a
        /*0872*/ 	.byte	0xff
	.zero		1


	//   ....[120]....
        /*0874*/ 	.word	0x000086f0
        /*0878*/ 	.word	0x00000066
        /*087c*/ 	.word	0x000000b0
        /*0880*/ 	.short	0x010a
        /*0882*/ 	.byte	0xff
	.zero		1


	//   ....[121]....
        /*0884*/ 	.word	0x00008740
        /*0888*/ 	.word	0x00000003
        /*088c*/ 	.word	0x00000050
        /*0890*/ 	.short	0x010a
        /*0892*/ 	.byte	0xff
	.zero		1


	//----- nvinfo : EIATTR_NUM_MBARRIERS
	.align		4
.L_47:
        /*0894*/ 	.byte	0x03, 0x38
        /*0896*/ 	.short	0x0022


	//----- nvinfo : EIATTR_EXIT_INSTR_OFFSETS
	.align		4
        /*0898*/ 	.byte	0x04, 0x1c
        /*089a*/ 	.short	(.L_49 - .L_48)


	//   ....[0]....
.L_48:
        /*089c*/ 	.word	0x00002a00


	//   ....[1]....
        /*08a0*/ 	.word	0x00002f10


	//   ....[2]....
        /*08a4*/ 	.word	0x00002f70


	//   ....[3]....
        /*08a8*/ 	.word	0x00003e90


	//   ....[4]....
        /*08ac*/ 	.word	0x00004e90


	//   ....[5]....
        /*08b0*/ 	.word	0x00004ed0


	//   ....[6]....
        /*08b4*/ 	.word	0x00007c10


	//   ....[7]....
        /*08b8*/ 	.word	0x00007c90


	//   ....[8]....
        /*08bc*/ 	.word	0x00007cc0


	//   ....[9]....
        /*08c0*/ 	.word	0x00007d40


	//----- nvinfo : EIATTR_MAX_THREADS
	.align		4
.L_49:
        /*08c4*/ 	.byte	0x04, 0x05
        /*08c6*/ 	.short	(.L_51 - .L_50)
.L_50:
        /*08c8*/ 	.word	0x00000100
        /*08cc*/ 	.word	0x00000001
        /*08d0*/ 	.word	0x00000001


	//----- nvinfo : EIATTR_CRS_STACK_SIZE
	.align		4
.L_51:
        /*08d4*/ 	.byte	0x04, 0x1e
        /*08d6*/ 	.short	(.L_53 - .L_52)
.L_52:
        /*08d8*/ 	.word	0x00000000


	//----- nvinfo : EIATTR_CBANK_PARAM_SIZE
	.align		4
.L_53:
        /*08dc*/ 	.byte	0x03, 0x19
        /*08de*/ 	.short	0x0800


	//----- nvinfo : EIATTR_PARAM_CBANK
	.align		4
        /*08e0*/ 	.byte	0x04, 0x0a
        /*08e2*/ 	.short	(.L_55 - .L_54)
	.align		4
.L_54:
        /*08e4*/ 	.word	index@(.nv.constant0._ZN7cutlass13device_kernelINS_4gemm6kernel13GemmUniversalIN4cute5tupleIJiiiiEEENS1_10collective13CollectiveMmaINS1_35MainloopSm100TmaUmmaWarpSpecializedILi5ELi2ELi4ENS5_IJNS4_1CILi1EEENSA_ILi2EEESB_EEEEENS5_IJNSA_ILi128EEENSA_ILi64EEESG_EEENS_10bfloat16_tENS5_IJlSB_lEEESI_SJ_NS4_8TiledMMAINS4_8MMA_AtomIJNS4_20SM100_MMA_F16BF16_SSISI_SI_fLi128ELi64ELNS4_4UMMA5MajorE0ELSO_0ELNSN_7ScaleInE0ELSP_0EEEEEENS4_6LayoutINS5_IJSB_SB_SB_EEENS5_IJNSA_ILi0EEESU_SU_EEEEENS5_IJNS4_10UnderscoreESX_SX_EEEEENS4_23SM90_TMA_LOAD_MULTICASTENS4_14ComposedLayoutINS4_7SwizzleILi3ELi4ELi3EEENS4_18smem_ptr_flag_bitsILi16EEENSS_INS5_IJNSA_ILi8EEESG_EEENS5_IJSG_SB_EEEEEEEvNS4_8identityENS4_13SM90_TMA_LOADES1A_vS1B_EENS_8epilogue10collective18CollectiveEpilogueINS1E_23Sm100TmaWarpSpecializedILi3ELi2ELi32ELb1ELb0EEEJSH_NS5_IJNSS_ISF_SB_EENSS_INSA_ILi32EEESB_EEEEESI_SJ_SI_SJ_NS1E_6fusion15FusionCallbacksIS1I_NS1N_17LinearCombinationISI_fSI_fLNS_15FloatRoundStyleE2EEESH_S1M_JEEENS4_5SM1004TMEM4LOAD26SM100_TMEM_LOAD_32dp32b32xES1C_NS11_INS12_ILi2ELi4ELi3EEES15_NSS_INS5_IJS16_S1K_EEENS5_IJS1K_SB_EEEEEEENS4_39AutoVectorizingCopyWithAssumedAlignmentILi128EEENS4_14SM90_TMA_STOREES21_S23_S23_EEEvvEEEEvNT_6ParamsE)
        /*08e8*/ 	.short	0x0380
        /*08ea*/ 	.short	0x0800


	//----- nvinfo : EIATTR_SW_WAR
	.align		4
.L_55:
        /*08ec*/ 	.byte	0x04, 0x36
        /*08ee*/ 	.short	(.L_57 - .L_56)
.L_56:
        /*08f0*/ 	.word	0x00000008
.L_57:


//--------------------- .nv.callgraph             --------------------------
	.section	.nv.callgraph,"",@"SHT_CUDA_CALLGRAPH"
	.align	4
	.sectionentsize	8
	.align		4
        /*0000*/ 	.word	0x00000000
	.align		4
        /*0004*/ 	.word	0xffffffff
	.align		4
        /*0008*/ 	.word	index@(_ZN7cutlass13device_kernelINS_4gemm6kernel13GemmUniversalIN4cute5tupleIJiiiiEEENS1_10collective13CollectiveMmaINS1_35MainloopSm100TmaUmmaWarpSpecializedILi5ELi2ELi4ENS5_IJNS4_1CILi1EEENSA_ILi2EEESB_EEEEENS5_IJNSA_ILi128EEENSA_ILi64EEESG_EEENS_10bfloat16_tENS5_IJlSB_lEEESI_SJ_NS4_8TiledMMAINS4_8MMA_AtomIJNS4_20SM100_MMA_F16BF16_SSISI_SI_fLi128ELi64ELNS4_4UMMA5MajorE0ELSO_0ELNSN_7ScaleInE0ELSP_0EEEEEENS4_6LayoutINS5_IJSB_SB_SB_EEENS5_IJNSA_ILi0EEESU_SU_EEEEENS5_IJNS4_10UnderscoreESX_SX_EEEEENS4_23SM90_TMA_LOAD_MULTICASTENS4_14ComposedLayoutINS4_7SwizzleILi3ELi4ELi3EEENS4_18smem_ptr_flag_bitsILi16EEENSS_INS5_IJNSA_ILi8EEESG_EEENS5_IJSG_SB_EEEEEEEvNS4_8identityENS4_13SM90_TMA_LOADES1A_vS1B_EENS_8epilogue10collective18CollectiveEpilogueINS1E_23Sm100TmaWarpSpecializedILi3ELi2ELi32ELb1ELb0EEEJSH_NS5_IJNSS_ISF_SB_EENSS_INSA_ILi32EEESB_EEEEESI_SJ_SI_SJ_NS1E_6fusion15FusionCallbacksIS1I_NS1N_17LinearCombinationISI_fSI_fLNS_15FloatRoundStyleE2EEESH_S1M_JEEENS4_5SM1004TMEM4LOAD26SM100_TMEM_LOAD_32dp32b32xES1C_NS11_INS12_ILi2ELi4ELi3EEES15_NSS_INS5_IJS16_S1K_EEENS5_IJS1K_SB_EEEEEEENS4_39AutoVectorizingCopyWithAssumedAlignmentILi128EEENS4_14SM90_TMA_STOREES21_S23_S23_EEEvvEEEEvNT_6ParamsE)
	.align		4
        /*000c*/ 	.word	index@(__assertfail)
	.align		4
        /*0010*/ 	.word	0x00000000
	.align		4
        /*0014*/ 	.word	0xfffffffe
	.align		4
        /*0018*/ 	.word	0x00000000
	.align		4
        /*001c*/ 	.word	0xfffffffd
	.align		4
        /*0020*/ 	.word	0x00000000
	.align		4
        /*0024*/ 	.word	0xfffffffc


//--------------------- .nv.constant4             --------------------------
	.section	.nv.constant4,"a",@progbits
	.align	8
	.align		8
.nv.constant4:
        /*0000*/ 	.dword	__assertfail
	.align		8
        /*0008*/ 	.dword	__unnamed_1
	.align		8
        /*0010*/ 	.dword	__unnamed_2
	.align		8
        /*0018*/ 	.dword	_ZN39_INTERNAL_2ceac10c_4_k_cu_ea5de457_79884cuda3std3__45__cpo5beginE
	.align		8
        /*0020*/ 	.dword	_ZN39_INTERNAL_2ceac10c_4_k_cu_ea5de457_79884cuda3std3__45__cpo3endE
	.align		8
        /*0028*/ 	.dword	_ZN39_INTERNAL_2ceac10c_4_k_cu_ea5de457_79884cuda3std3__45__cpo6cbeginE
	.align		8
        /*0030*/ 	.dword	_ZN39_INTERNAL_2ceac10c_4_k_cu_ea5de457_79884cuda3std3__45__cpo4cendE
	.align		8
        /*0038*/ 	.dword	_ZN39_INTERNAL_2ceac10c_4_k_cu_ea5de457_79884cuda3std3__441_GLOBAL__N__2ceac10c_4_k_cu_ea5de457_79886ignoreE
	.align		8
        /*0040*/ 	.dword	_ZN39_INTERNAL_2ceac10c_4_k_cu_ea5de457_79884cuda3std3__419piecewise_constructE
	.align		8
        /*0048*/ 	.dword	_ZN39_INTERNAL_2ceac10c_4_k_cu_ea5de457_79884cuda3std3__48in_placeE
	.align		8
        /*0050*/ 	.dword	_ZN39_INTERNAL_2ceac10c_4_k_cu_ea5de457_79884cuda3std6ranges3__45__cpo4swapE
	.align		8
        /*0058*/ 	.dword	_ZN39_INTERNAL_2ceac10c_4_k_cu_ea5de457_79884cuda3std6ranges3__45__cpo9iter_moveE
	.align		8
        /*0060*/ 	.dword	_ZN39_INTERNAL_2ceac10c_4_k_cu_ea5de457_79884cute7productE
	.align		8
        /*0068*/ 	.dword	_ZN39_INTERNAL_2ceac10c_4_k_cu_ea5de457_79884cute1_E
	.align		8
        /*0070*/ 	.dword	$str$25
	.align		8
        /*0078*/ 	.dword	$str$26
	.align		8
        /*0080*/ 	.dword	$str$27
	.align		8
        /*0088*/ 	.dword	$str$28


//--------------------- .text._ZN7cutlass13device_kernelINS_4gemm6kernel13GemmUniversalIN4cute5tupleIJiiiiEEENS1_10collective13CollectiveMmaINS1_35MainloopSm100TmaUmmaWarpSpecializedILi5ELi2ELi4ENS5_IJNS4_1CILi1EEENSA_ILi2EEESB_EEEEENS5_IJNSA_ILi128EEENSA_ILi64EEESG_EEENS_10bfloat16_tENS5_IJlSB_lEEESI_SJ_NS4_8TiledMMAINS4_8MMA_AtomIJNS4_20SM100_MMA_F16BF16_SSISI_SI_fLi128ELi64ELNS4_4UMMA5MajorE0ELSO_0ELNSN_7ScaleInE0ELSP_0EEEEEENS4_6LayoutINS5_IJSB_SB_SB_EEENS5_IJNSA_ILi0EEESU_SU_EEEEENS5_IJNS4_10UnderscoreESX_SX_EEEEENS4_23SM90_TMA_LOAD_MULTICASTENS4_14ComposedLayoutINS4_7SwizzleILi3ELi4ELi3EEENS4_18smem_ptr_flag_bitsILi16EEENSS_INS5_IJNSA_ILi8EEESG_EEENS5_IJSG_SB_EEEEEEEvNS4_8identityENS4_13SM90_TMA_LOADES1A_vS1B_EENS_8epilogue10collective18CollectiveEpilogueINS1E_23Sm100TmaWarpSpecializedILi3ELi2ELi32ELb1ELb0EEEJSH_NS5_IJNSS_ISF_SB_EENSS_INSA_ILi32EEESB_EEEEESI_SJ_SI_SJ_NS1E_6fusion15FusionCallbacksIS1I_NS1N_17LinearCombinationISI_fSI_fLNS_15FloatRoundStyleE2EEESH_S1M_JEEENS4_5SM1004TMEM4LOAD26SM100_TMEM_LOAD_32dp32b32xES1C_NS11_INS12_ILi2ELi4ELi3EEES15_NSS_INS5_IJS16_S1K_EEENS5_IJS1K_SB_EEEEEEENS4_39AutoVectorizingCopyWithAssumedAlignmentILi128EEENS4_14SM90_TMA_STOREES21_S23_S23_EEEvvEEEEvNT_6ParamsE --------------------------
	.section	.text._ZN7cutlass13device_kernelINS_4gemm6kernel13GemmUniversalIN4cute5tupleIJiiiiEEENS1_10collective13CollectiveMmaINS1_35MainloopSm100TmaUmmaWarpSpecializedILi5ELi2ELi4ENS5_IJNS4_1CILi1EEENSA_ILi2EEESB_EEEEENS5_IJNSA_ILi128EEENSA_ILi64EEESG_EEENS_10bfloat16_tENS5_IJlSB_lEEESI_SJ_NS4_8TiledMMAINS4_8MMA_AtomIJNS4_20SM100_MMA_F16BF16_SSISI_SI_fLi128ELi64ELNS4_4UMMA5MajorE0ELSO_0ELNSN_7ScaleInE0ELSP_0EEEEEENS4_6LayoutINS5_IJSB_SB_SB_EEENS5_IJNSA_ILi0EEESU_SU_EEEEENS5_IJNS4_10UnderscoreESX_SX_EEEEENS4_23SM90_TMA_LOAD_MULTICASTENS4_14ComposedLayoutINS4_7SwizzleILi3ELi4ELi3EEENS4_18smem_ptr_flag_bitsILi16EEENSS_INS5_IJNSA_ILi8EEESG_EEENS5_IJSG_SB_EEEEEEEvNS4_8identityENS4_13SM90_TMA_LOADES1A_vS1B_EENS_8epilogue10collective18CollectiveEpilogueINS1E_23Sm100TmaWarpSpecializedILi3ELi2ELi32ELb1ELb0EEEJSH_NS5_IJNSS_ISF_SB_EENSS_INSA_ILi32EEESB_EEEEESI_SJ_SI_SJ_NS1E_6fusion15FusionCallbacksIS1I_NS1N_17LinearCombinationISI_fSI_fLNS_15FloatRoundStyleE2EEESH_S1M_JEEENS4_5SM1004TMEM4LOAD26SM100_TMEM_LOAD_32dp32b32xES1C_NS11_INS12_ILi2ELi4ELi3EEES15_NSS_INS5_IJS16_S1K_EEENS5_IJS1K_SB_EEEEEEENS4_39AutoVectorizingCopyWithAssumedAlignmentILi128EEENS4_14SM90_TMA_STOREES21_S23_S23_EEEvvEEEEvNT_6ParamsE,"ax",@progbits
	.align	128
.text._ZN7cutlass13device_kernelINS_4gemm6kernel13GemmUniversalIN4cute5tupleIJiiiiEEENS1_10collective13CollectiveMmaINS1_35MainloopSm100TmaUmmaWarpSpecializedILi5ELi2ELi4ENS5_IJNS4_1CILi1EEENSA_ILi2EEESB_EEEEENS5_IJNSA_ILi128EEENSA_ILi64EEESG_EEENS_10bfloat16_tENS5_IJlSB_lEEESI_SJ_NS4_8TiledMMAINS4_8MMA_AtomIJNS4_20SM100_MMA_F16BF16_SSISI_SI_fLi128ELi64ELNS4_4UMMA5MajorE0ELSO_0ELNSN_7ScaleInE0ELSP_0EEEEEENS4_6LayoutINS5_IJSB_SB_SB_EEENS5_IJNSA_ILi0EEESU_SU_EEEEENS5_IJNS4_10UnderscoreESX_SX_EEEEENS4_23SM90_TMA_LOAD_MULTICASTENS4_14ComposedLayoutINS4_7SwizzleILi3ELi4ELi3EEENS4_18smem_ptr_flag_bitsILi16EEENSS_INS5_IJNSA_ILi8EEESG_EEENS5_IJSG_SB_EEEEEEEvNS4_8identityENS4_13SM90_TMA_LOADES1A_vS1B_EENS_8epilogue10collective18CollectiveEpilogueINS1E_23Sm100TmaWarpSpecializedILi3ELi2ELi32ELb1ELb0EEEJSH_NS5_IJNSS_ISF_SB_EENSS_INSA_ILi32EEESB_EEEEESI_SJ_SI_SJ_NS1E_6fusion15FusionCallbacksIS1I_NS1N_17LinearCombinationISI_fSI_fLNS_15FloatRoundStyleE2EEESH_S1M_JEEENS4_5SM1004TMEM4LOAD26SM100_TMEM_LOAD_32dp32b32xES1C_NS11_INS12_ILi2ELi4ELi3EEES15_NSS_INS5_IJS16_S1K_EEENS5_IJS1K_SB_EEEEEEENS4_39AutoVectorizingCopyWithAssumedAlignmentILi128EEENS4_14SM90_TMA_STOREES21_S23_S23_EEEvvEEEEvNT_6ParamsE:
        .type           _ZN7cutlass13device_kernelINS_4gemm6kernel13GemmUniversalIN4cute5tupleIJiiiiEEENS1_10collective13CollectiveMmaINS1_35MainloopSm100TmaUmmaWarpSpecializedILi5ELi2ELi4ENS5_IJNS4_1CILi1EEENSA_ILi2EEESB_EEEEENS5_IJNSA_ILi128EEENSA_ILi64EEESG_EEENS_10bfloat16_tENS5_IJlSB_lEEESI_SJ_NS4_8TiledMMAINS4_8MMA_AtomIJNS4_20SM100_MMA_F16BF16_SSISI_SI_fLi128ELi64ELNS4_4UMMA5MajorE0ELSO_0ELNSN_7ScaleInE0ELSP_0EEEEEENS4_6LayoutINS5_IJSB_SB_SB_EEENS5_IJNSA_ILi0EEESU_SU_EEEEENS5_IJNS4_10UnderscoreESX_SX_EEEEENS4_23SM90_TMA_LOAD_MULTICASTENS4_14ComposedLayoutINS4_7SwizzleILi3ELi4ELi3EEENS4_18smem_ptr_flag_bitsILi16EEENSS_INS5_IJNSA_ILi8EEESG_EEENS5_IJSG_SB_EEEEEEEvNS4_8identityENS4_13SM90_TMA_LOADES1A_vS1B_EENS_8epilogue10collective18CollectiveEpilogueINS1E_23Sm100TmaWarpSpecializedILi3ELi2ELi32ELb1ELb0EEEJSH_NS5_IJNSS_ISF_SB_EENSS_INSA_ILi32EEESB_EEEEESI_SJ_SI_SJ_NS1E_6fusion15FusionCallbacksIS1I_NS1N_17LinearCombinationISI_fSI_fLNS_15FloatRoundStyleE2EEESH_S1M_JEEENS4_5SM1004TMEM4LOAD26SM100_TMEM_LOAD_32dp32b32xES1C_NS11_INS12_ILi2ELi4ELi3EEES15_NSS_INS5_IJS16_S1K_EEENS5_IJS1K_SB_EEEEEEENS4_39AutoVectorizingCopyWithAssumedAlignmentILi128EEENS4_14SM90_TMA_STOREES21_S23_S23_EEEvvEEEEvNT_6ParamsE,@function
        .size           _ZN7cutlass13device_kernelINS_4gemm6kernel13GemmUniversalIN4cute5tupleIJiiiiEEENS1_10collective13CollectiveMmaINS1_35MainloopSm100TmaUmmaWarpSpecializedILi5ELi2ELi4ENS5_IJNS4_1CILi1EEENSA_ILi2EEESB_EEEEENS5_IJNSA_ILi128EEENSA_ILi64EEESG_EEENS_10bfloat16_tENS5_IJlSB_lEEESI_SJ_NS4_8TiledMMAINS4_8MMA_AtomIJNS4_20SM100_MMA_F16BF16_SSISI_SI_fLi128ELi64ELNS4_4UMMA5MajorE0ELSO_0ELNSN_7ScaleInE0ELSP_0EEEEEENS4_6LayoutINS5_IJSB_SB_SB_EEENS5_IJNSA_ILi0EEESU_SU_EEEEENS5_IJNS4_10UnderscoreESX_SX_EEEEENS4_23SM90_TMA_LOAD_MULTICASTENS4_14ComposedLayoutINS4_7SwizzleILi3ELi4ELi3EEENS4_18smem_ptr_flag_bitsILi16EEENSS_INS5_IJNSA_ILi8EEESG_EEENS5_IJSG_SB_EEEEEEEvNS4_8identityENS4_13SM90_TMA_LOADES1A_vS1B_EENS_8epilogue10collective18CollectiveEpilogueINS1E_23Sm100TmaWarpSpecializedILi3ELi2ELi32ELb1ELb0EEEJSH_NS5_IJNSS_ISF_SB_EENSS_INSA_ILi32EEESB_EEEEESI_SJ_SI_SJ_NS1E_6fusion15FusionCallbacksIS1I_NS1N_17LinearCombinationISI_fSI_fLNS_15FloatRoundStyleE2EEESH_S1M_JEEENS4_5SM1004TMEM4LOAD26SM100_TMEM_LOAD_32dp32b32xES1C_NS11_INS12_ILi2ELi4ELi3EEES15_NSS_INS5_IJS16_S1K_EEENS5_IJS1K_SB_EEEEEEENS4_39AutoVectorizingCopyWithAssumedAlignmentILi128EEENS4_14SM90_TMA_STOREES21_S23_S23_EEEvvEEEEvNT_6ParamsE,(.L_x_164 - _ZN7cutlass13device_kernelINS_4gemm6kernel13GemmUniversalIN4cute5tupleIJiiiiEEENS1_10collective13CollectiveMmaINS1_35MainloopSm100TmaUmmaWarpSpecializedILi5ELi2ELi4ENS5_IJNS4_1CILi1EEENSA_ILi2EEESB_EEEEENS5_IJNSA_ILi128EEENSA_ILi64EEESG_EEENS_10bfloat16_tENS5_IJlSB_lEEESI_SJ_NS4_8TiledMMAINS4_8MMA_AtomIJNS4_20SM100_MMA_F16BF16_SSISI_SI_fLi128ELi64ELNS4_4UMMA5MajorE0ELSO_0ELNSN_7ScaleInE0ELSP_0EEEEEENS4_6LayoutINS5_IJSB_SB_SB_EEENS5_IJNSA_ILi0EEESU_SU_EEEEENS5_IJNS4_10UnderscoreESX_SX_EEEEENS4_23SM90_TMA_LOAD_MULTICASTENS4_14ComposedLayoutINS4_7SwizzleILi3ELi4ELi3EEENS4_18smem_ptr_flag_bitsILi16EEENSS_INS5_IJNSA_ILi8EEESG_EEENS5_IJSG_SB_EEEEEEEvNS4_8identityENS4_13SM90_TMA_LOADES1A_vS1B_EENS_8epilogue10collective18CollectiveEpilogueINS1E_23Sm100TmaWarpSpecializedILi3ELi2ELi32ELb1ELb0EEEJSH_NS5_IJNSS_ISF_SB_EENSS_INSA_ILi32EEESB_EEEEESI_SJ_SI_SJ_NS1E_6fusion15FusionCallbacksIS1I_NS1N_17LinearCombinationISI_fSI_fLNS_15FloatRoundStyleE2EEESH_S1M_JEEENS4_5SM1004TMEM4LOAD26SM100_TMEM_LOAD_32dp32b32xES1C_NS11_INS12_ILi2ELi4ELi3EEES15_NSS_INS5_IJS16_S1K_EEENS5_IJS1K_SB_EEEEEEENS4_39AutoVectorizingCopyWithAssumedAlignmentILi128EEENS4_14SM90_TMA_STOREES21_S23_S23_EEEvvEEEEvNT_6ParamsE)
        .other          _ZN7cutlass13device_kernelINS_4gemm6kernel13GemmUniversalIN4cute5tupleIJiiiiEEENS1_10collective13CollectiveMmaINS1_35MainloopSm100TmaUmmaWarpSpecializedILi5ELi2ELi4ENS5_IJNS4_1CILi1EEENSA_ILi2EEESB_EEEEENS5_IJNSA_ILi128EEENSA_ILi64EEESG_EEENS_10bfloat16_tENS5_IJlSB_lEEESI_SJ_NS4_8TiledMMAINS4_8MMA_AtomIJNS4_20SM100_MMA_F16BF16_SSISI_SI_fLi128ELi64ELNS4_4UMMA5MajorE0ELSO_0ELNSN_7ScaleInE0ELSP_0EEEEEENS4_6LayoutINS5_IJSB_SB_SB_EEENS5_IJNSA_ILi0EEESU_SU_EEEEENS5_IJNS4_10UnderscoreESX_SX_EEEEENS4_23SM90_TMA_LOAD_MULTICASTENS4_14ComposedLayoutINS4_7SwizzleILi3ELi4ELi3EEENS4_18smem_ptr_flag_bitsILi16EEENSS_INS5_IJNSA_ILi8EEESG_EEENS5_IJSG_SB_EEEEEEEvNS4_8identityENS4_13SM90_TMA_LOADES1A_vS1B_EENS_8epilogue10collective18CollectiveEpilogueINS1E_23Sm100TmaWarpSpecializedILi3ELi2ELi32ELb1ELb0EEEJSH_NS5_IJNSS_ISF_SB_EENSS_INSA_ILi32EEESB_EEEEESI_SJ_SI_SJ_NS1E_6fusion15FusionCallbacksIS1I_NS1N_17LinearCombinationISI_fSI_fLNS_15FloatRoundStyleE2EEESH_S1M_JEEENS4_5SM1004TMEM4LOAD26SM100_TMEM_LOAD_32dp32b32xES1C_NS11_INS12_ILi2ELi4ELi3EEES15_NSS_INS5_IJS16_S1K_EEENS5_IJS1K_SB_EEEEEEENS4_39AutoVectorizingCopyWithAssumedAlignmentILi128EEENS4_14SM90_TMA_STOREES21_S23_S23_EEEvvEEEEvNT_6ParamsE,@"STO_CUDA_ENTRY STV_DEFAULT"
_ZN7cutlass13device_kernelINS_4gemm6kernel13GemmUniversalIN4cute5tupleIJiiiiEEENS1_10collective13CollectiveMmaINS1_35MainloopSm100TmaUmmaWarpSpecializedILi5ELi2ELi4ENS5_IJNS4_1CILi1EEENSA_ILi2EEESB_EEEEENS5_IJNSA_ILi128EEENSA_ILi64EEESG_EEENS_10bfloat16_tENS5_IJlSB_lEEESI_SJ_NS4_8TiledMMAINS4_8MMA_AtomIJNS4_20SM100_MMA_F16BF16_SSISI_SI_fLi128ELi64ELNS4_4UMMA5MajorE0ELSO_0ELNSN_7ScaleInE0ELSP_0EEEEEENS4_6LayoutINS5_IJSB_SB_SB_EEENS5_IJNSA_ILi0EEESU_SU_EEEEENS5_IJNS4_10UnderscoreESX_SX_EEEEENS4_23SM90_TMA_LOAD_MULTICASTENS4_14ComposedLayoutINS4_7SwizzleILi3ELi4ELi3EEENS4_18smem_ptr_flag_bitsILi16EEENSS_INS5_IJNSA_ILi8EEESG_EEENS5_IJSG_SB_EEEEEEEvNS4_8identityENS4_13SM90_TMA_LOADES1A_vS1B_EENS_8epilogue10collective18CollectiveEpilogueINS1E_23Sm100TmaWarpSpecializedILi3ELi2ELi32ELb1ELb0EEEJSH_NS5_IJNSS_ISF_SB_EENSS_INSA_ILi32EEESB_EEEEESI_SJ_SI_SJ_NS1E_6fusion15FusionCallbacksIS1I_NS1N_17LinearCombinationISI_fSI_fLNS_15FloatRoundStyleE2EEESH_S1M_JEEENS4_5SM1004TMEM4LOAD26SM100_TMEM_LOAD_32dp32b32xES1C_NS11_INS12_ILi2ELi4ELi3EEES15_NSS_INS5_IJS16_S1K_EEENS5_IJS1K_SB_EEEEEEENS4_39AutoVectorizingCopyWithAssumedAlignmentILi128EEENS4_14SM90_TMA_STOREES21_S23_S23_EEEvvEEEEvNT_6ParamsE:
[----:B------:R-:W1:Y:S01]  /*0000*/  LDC R1, c[0x0][0x37c] ;  /* 0x0000df00ff017b82 */ /* 0x000e620000000800 */
[----:B------:R-:W2:Y:S01]  /*0010*/  S2R R91, SR_TID.X ;  /* 0x00000000005b7919 */ /* 0x000ea20000002100 */
[----:B------:R-:W3:Y:S01]  /*0020*/  LDCU.64 UR8, c[0x0][0x890] ;  /* 0x00011200ff0877ac */ /* 0x000ee20008000a00 */
[----:B------:R-:W-:Y:S02]  /*0030*/  PRMT R84, RZ, 0x7610, R84 ;  /* 0x00007610ff547816 */ /* 0x000fe40000000054 */
[----:B------:R-:W-:Y:S01]  /*0040*/  ELECT P3, URZ, PT ;  /* 0x0000000000ff782f */ /* 0x000fe20003860000 */
[----:B---3--:R-:W-:-:S04]  /*0050*/  UISETP.NE.U32.AND UP0, UPT, UR8, URZ, UPT ;  /* 0x000000ff0800728c */ /* 0x008fc8000bf05070 */
[----:B------:R-:W-:Y:S01]  /*0060*/  UISETP.NE.AND.EX UP0, UPT, UR9, URZ, UPT, UP0 ;  /* 0x000000ff0900728c */ /* 0x000fe2000bf05300 */
[----:B--2---:R-:W-:-:S05]  /*0070*/  SHF.R.U32.HI R85, RZ, 0x5, R91 ;  /* 0x00000005ff557819 */ /* 0x004fca000001165b */
[----:B------:R-:W2:Y:S02]  /*0080*/  SHFL.IDX PT, R0, R85, RZ, 0x1f ;  /* 0x00001fff55007589 */ /* 0x000ea400000e0000 */
[----:B--2---:R-:W-:Y:S01]  /*0090*/  R2UR UR22, R0 ;  /* 0x00000000001672ca */ /* 0x004fe200000e0000 */
[----:B-1----:R-:W-:-:S14]  /*00a0*/  BRA.U UP0, `(.L_x_0) ;  /* 0x0000000100307547 */ /* 0x002fdc000b800000 */
[----:B------:R-:W1:Y:S02]  /*00b0*/  LDCU.64 UR4, c[0x0][0x888] ;  /* 0x00011100ff0477ac */ /* 0x000e640008000a00 */
[----:B-1----:R-:W-:-:S04]  /*00c0*/  UISETP.NE.U32.AND UP0, UPT, UR4, URZ, UPT ;  /* 0x000000ff0400728c */ /* 0x002fc8000bf05070 */
[----:B------:R-:W-:-:S09]  /*00d0*/  UISETP.NE.AND.EX UP0, UPT, UR5, URZ, UPT, UP0 ;  /* 0x000000ff0500728c */ /* 0x000fd2000bf05300 */
[----:B------:R-:W-:Y:S05]  /*00e0*/  BRA.U !UP0, `(.L_x_1) ;  /* 0x0000000108147547 */ /* 0x000fea000b800000 */
[----:B------:R-:W1:Y:S01]  /*00f0*/  LDC.64 R2, c[0x0][0x888] ;  /* 0x00022200ff027b82 */ /* 0x000e620000000a00 */
[----:B------:R-:W1:Y:S02]  /*0100*/  LDCU.64 UR4, c[0x0][0x358] ;  /* 0x00006b00ff0477ac */ /* 0x000e640008000a00 */
[----:B-1----:R1:W5:Y:S01]  /*0110*/  LDG.E R41, desc[UR4][R2.64] ;  /* 0x0000000402297981 */ /* 0x002362000c1e1900 */
[----:B------:R-:W-:Y:S01]  /*0120*/  HFMA2 R84, -RZ, RZ, 0, 5.9604644775390625e-08 ;  /* 0x00000001ff547431 */ /* 0x000fe200000001ff */
[----:B------:R-:W-:Y:S05]  /*0130*/  BRA `(.L_x_0) ;  /* 0x00000000000c7947 */ /* 0x000fea0003800000 */
.L_x_1:
[----:B------:R-:W1:Y:S01]  /*0140*/  LDCU UR4, c[0x0][0x880] ;  /* 0x00011000ff0477ac */ /* 0x000e620008000800 */
[----:B------:R-:W-:Y:S01]  /*0150*/  HFMA2 R84, -RZ, RZ, 0, 5.9604644775390625e-08 ;  /* 0x00000001ff547431 */ /* 0x000fe200000001ff */
[----:B-1----:R-:W-:-:S07]  /*0160*/  MOV R41, UR4 ;  /* 0x0000000400297c02 */ /* 0x002fce0008000f00 */
.L_x_0:
[----:B------:R-:W2:Y:S02]  /*0170*/  LDCU.64 UR4, c[0x0][0x8b0] ;  /* 0x00011600ff0477ac */ /* 0x000ea40008000a00 */
[----:B--2---:R-:W-:-:S04]  /*0180*/  UISETP.NE.U32.AND UP0, UPT, UR4, URZ, UPT ;  /* 0x000000ff0400728c */ /* 0x004fc8000bf05070 */
[----:B------:R-:W-:-:S09]  /*0190*/  UISETP.NE.AND.EX UP0, UPT, UR5, URZ, UPT, UP0 ;  /* 0x000000ff0500728c */ /* 0x000fd2000bf05300 */
[----:B------:R-:W-:Y:S05]  /*01a0*/  BRA.U UP0, `(.L_x_2) ;  /* 0x0000000100287547 */ /* 0x000fea000b800000 */
[----:B------:R-:W2:Y:S02]  /*01b0*/  LDCU.64 UR4, c[0x0][0x8a8] ;  /* 0x00011500ff0477ac */ /* 0x000ea40008000a00 */
[----:B--2---:R-:W-:-:S04]  /*01c0*/  UISETP.NE.U32.AND UP0, UPT, UR4, URZ, UPT ;  /* 0x000000ff0400728c */ /* 0x004fc8000bf05070 */
[----:B------:R-:W-:-:S09]  /*01d0*/  UISETP.NE.AND.EX UP0, UPT, UR5, URZ, UPT, UP0 ;  /* 0x000000ff0500728c */ /* 0x000fd2000bf05300 */
[----:B------:R-:W-:Y:S05]  /*01e0*/  BRA.U !UP0, `(.L_x_3) ;  /* 0x0000000108107547 */ /* 0x000fea000b800000 */
[----:B------:R-:W2:Y:S01]  /*01f0*/  LDC.64 R38, c[0x0][0x8a8] ;  /* 0x00022a00ff267b82 */ /* 0x000ea20000000a00 */
[----:B------:R-:W2:Y:S02]  /*0200*/  LDCU.64 UR4, c[0x0][0x358] ;  /* 0x00006b00ff0477ac */ /* 0x000ea40008000a00 */
[----:B--2---:R2:W5:Y:S01]  /*0210*/  LDG.E R38, desc[UR4][R38.64] ;  /* 0x0000000426267981 */ /* 0x004562000c1e1900 */
[----:B------:R-:W-:Y:S05]  /*0220*/  BRA `(.L_x_2) ;  /* 0x0000000000087947 */ /* 0x000fea0003800000 */
.L_x_3:
[----:B------:R-:W2:Y:S02]  /*0230*/  LDCU UR4, c[0x0][0x8a0] ;  /* 0x00011400ff0477ac */ /* 0x000ea40008000800 */
[----:B--2---:R-:W-:Y:S02]  /*0240*/  MOV R38, UR4 ;  /* 0x0000000400267c02 */ /* 0x004fe40008000f00 */
.L_x_2:
[----:B------:R-:W-:Y:S01]  /*0250*/  IMAD.U32 R0, RZ, RZ, UR22 ;  /* 0x00000016ff007e24 */ /* 0x000fe2000f8e00ff */
[----:B------:R-:W-:Y:S04]  /*0260*/  BSSY.RECONVERGENT B0, `(.L_x_4) ;  /* 0x000000c000007945 */ /* 0x000fe80003800200 */
[C---:B------:R-:W-:Y:S02]  /*0270*/  ISETP.NE.OR P1, PT, R0.reuse, 0x1, !P3 ;  /* 0x000000010000780c */ /* 0x040fe40005f25670 */
[----:B------:R-:W-:-:S11]  /*0280*/  ISETP.NE.OR P0, PT, R0, 0x3, !P3 ;  /* 0x000000030000780c */ /* 0x000fd60005f05670 */
[----:B------:R-:W-:Y:S05]  /*0290*/  @P1 BRA `(.L_x_5) ;  /* 0x0000000000201947 */ /* 0x000fea0003800000 */
[----:B------:R-:W3:Y:S02]  /*02a0*/  LDCU.64 UR4, c[0x0][0x348] ;  /* 0x00006900ff0477ac */ /* 0x000ee40008000a00 */
[----:B---3--:R-:W-:Y:S02]  /*02b0*/  UIADD3 UR6, UP1, UPT, UR4, 0x80, URZ ;  /* 0x0000008004067890 */ /* 0x008fe4000ff3e0ff */
[----:B------:R-:W-:Y:S02]  /*02c0*/  UIADD3 UR4, UP0, UPT, UR4, 0x180, URZ ;  /* 0x0000018004047890 */ /* 0x000fe4000ff1e0ff */
[----:B------:R-:W-:Y:S02]  /*02d0*/  UIADD3.X UR7, UPT, UPT, URZ, UR5, URZ, UP1, !UPT ;  /* 0x00000005ff077290 */ /* 0x000fe40008ffe4ff */
[----:B------:R-:W-:-:S07]  /*02e0*/  UIADD3.X UR5, UPT, UPT, URZ, UR5, URZ, UP0, !UPT ;  /* 0x00000005ff057290 */ /* 0x000fce00087fe4ff */
[----:B------:R3:W-:Y:S02]  /*02f0*/  UTMACCTL.PF [UR6] ;  /* 0x00000000060079b9 */ /* 0x0007e40008040000 */
[----:B------:R3:W-:Y:S02]  /*0300*/  UTMACCTL.PF [UR4] ;  /* 0x00000000040079b9 */ /* 0x0007e40008040000 */
[----:B---3--:R-:W-:Y:S01]  /*0310*/  NOP ;  /* 0x0000000000007918 */ /* 0x008fe20000000000 */
.L_x_5:
[----:B------:R-:W-:Y:S05]  /*0320*/  BSYNC.RECONVERGENT B0 ;  /* 0x0000000000007941 */ /* 0x000fea0003800200 */
.L_x_4:
[----:B------:R-:W-:Y:S04]  /*0330*/  BSSY.RECONVERGENT B0, `(.L_x_6) ;  /* 0x000000a000007945 */ /* 0x000fe80003800200 */
        /* <DEDUP_REMOVED lines=9> */
.L_x_7:
[----:B------:R-:W-:Y:S05]  /*03d0*/  BSYNC.RECONVERGENT B0 ;  /* 0x0000000000007941 */ /* 0x000fea0003800200 */
.L_x_6:
[----:B------:R-:W3:Y:S01]  /*03e0*/  LDCU.64 UR4, c[0x0][0x888] ;  /* 0x00011100ff0477ac */ /* 0x000ee20008000a00 */
[----:B------:R-:W-:Y:S02]  /*03f0*/  UISETP.EQ.U32.AND UP1, UPT, UR8, URZ, UPT ;  /* 0x000000ff0800728c */ /* 0x000fe4000bf22070 */
[----:B------:R-:W-:Y:S02]  /*0400*/  UPLOP3.LUT UP3, UPT, UPT, UPT, UPT, 0x80, 0x8 ;  /* 0x000000000008789c */ /* 0x000fe40003f6f070 */
[----:B---3--:R-:W-:-:S04]  /*0410*/  UISETP.NE.U32.AND UP0, UPT, UR4, URZ, UPT ;  /* 0x000000ff0400728c */ /* 0x008fc8000bf05070 */
[----:B------:R-:W-:-:S04]  /*0420*/  UISETP.NE.AND.EX UP0, UPT, UR5, URZ, UPT, UP0 ;  /* 0x000000ff0500728c */ /* 0x000fc8000bf05300 */
[----:B------:R-:W-:-:S04]  /*0430*/  UISETP.EQ.OR.EX UP2, UPT, UR9, URZ, !UP0, UP1 ;  /* 0x000000ff0900728c */ /* 0x000fc8000c742710 */
[----:B------:R-:W-:-:S06]  /*0440*/  UP2UR UR4, UPR, URZ, 0x4 ;  /* 0x00000004ff047883 */ /* 0x000fcc0008000000 */
[----:B------:R-:W-:Y:S01]  /*0450*/  MOV R88, UR4 ;  /* 0x0000000400587c02 */ /* 0x000fe20008000f00 */
[----:B------:R-:W-:Y:S06]  /*0460*/  BRA.U !UP2, `(.L_x_8) ;  /* 0x000000010a207547 */ /* 0x000fec000b800000 */
[----:B------:R-:W-:Y:S01]  /*0470*/  UISETP.NE.U32.AND UP1, UPT, UR8, URZ, UPT ;  /* 0x000000ff0800728c */ /* 0x000fe2000bf25070 */
[----:B-----5:R-:W-:Y:S01]  /*0480*/  FSETP.NEU.AND P0, PT, R41, RZ, PT ;  /* 0x000000ff2900720b */ /* 0x020fe20003f0d000 */
[----:B------:R-:W-:Y:S02]  /*0490*/  USEL UR4, URZ, 0xffffffff, UP0 ;  /* 0xffffffffff047887 */ /* 0x000fe40008000000 */
[----:B------:R-:W-:-:S10]  /*04a0*/  UISETP.NE.AND.EX UP1, UPT, UR9, URZ, UPT, UP1 ;  /* 0x000000ff0900728c */ /* 0x000fd4000bf25310 */
[----:B------:R-:W-:Y:S01]  /*04b0*/  VOTEU.ANY UP0, P0 ;  /* 0x0000000000ff7886 */ /* 0x000fe20000000100 */
[----:B------:R-:W-:-:S04]  /*04c0*/  @!UP1 USEL UR4, URZ, 0xffffffff, UP0 ;  /* 0xffffffffff049887 */ /* 0x000fc80008000000 */
[----:B------:R-:W-:-:S04]  /*04d0*/  ULOP3.LUT UR4, UR4, 0x1, URZ, 0xc0, !UPT ;  /* 0x0000000104047892 */ /* 0x000fc8000f8ec0ff */
[----:B------:R-:W-:-:S11]  /*04e0*/  UISETP.NE.U32.AND UP3, UPT, UR4, 0x1, UPT ;  /* 0x000000010400788c */ /* 0x000fd6000bf65070 */
.L_x_8:
[----:B-1----:R-:W1:Y:S01]  /*04f0*/  SHFL.IDX PT, R2, R85, RZ, 0x1f ;  /* 0x00001fff55027589 */ /* 0x002e6200000e0000 */
[----:B------:R-:W-:-:S04]  /*0500*/  UISETP.NE.AND UP0, UPT, UR22, 0x2, UPT ;  /* 0x000000021600788c */ /* 0x000fc8000bf05270 */
[----:B------:R-:W-:Y:S01]  /*0510*/  USEL UR37, URZ, 0x1, UP0 ;  /* 0x00000001ff257887 */ /* 0x000fe20008000000 */
[----:B-1----:R-:W-:-:S13]  /*0520*/  ISETP.NE.AND P0, PT, R2, RZ, PT ;  /* 0x000000ff0200720c */ /* 0x002fda0003f05270 */
[----:B------:R-:W-:Y:S05]  /*0530*/  @P0 BRA `(.L_x_9) ;  /* 0x0000000000600947 */ /* 0x000fea0003800000 */
[----:B------:R-:W1:Y:S01]  /*0540*/  S2UR UR4, SR_CgaCtaId ;  /* 0x00000000000479c3 */ /* 0x000e620000008800 */
[----:B------:R-:W-:Y:S01]  /*0550*/  UMOV UR5, 0x400 ;  /* 0x0000040000057882 */ /* 0x000fe20000000000 */
[----:B------:R-:W-:Y:S01]  /*0560*/  UMOV UR8, 0x1 ;  /* 0x0000000100087882 */ /* 0x000fe20000000000 */
[----:B------:R-:W-:Y:S01]  /*0570*/  UMOV UR6, 0x2 ;  /* 0x0000000200067882 */ /* 0x000fe20000000000 */
[----:B------:R-:W-:-:S04]  /*0580*/  UIADD3 UR8, UPT, UPT, -UR8, 0x100000, URZ ;  /* 0x0010000008087890 */ /* 0x000fc8000fffe1ff */
[----:B------:R-:W-:Y:S02]  /*0590*/  USHF.L.U32 UR9, UR8, 0xb, URZ ;  /* 0x0000000b08097899 */ /* 0x000fe400080006ff */
[----:B------:R-:W-:Y:S02]  /*05a0*/  USHF.L.U32 UR8, UR8, 0x1, URZ ;  /* 0x0000000108087899 */ /* 0x000fe400080006ff */
[----:B------:R-:W-:-:S04]  /*05b0*/  UIADD3 UR6, UPT, UPT, -UR6, 0x100000, URZ ;  /* 0x0010000006067890 */ /* 0x000fc8000fffe1ff */
[----:B------:R-:W-:Y:S02]  /*05c0*/  USHF.L.U32 UR7, UR6, 0xb, URZ ;  /* 0x0000000b06077899 */ /* 0x000fe400080006ff */
[----:B------:R-:W-:Y:S01]  /*05d0*/  USHF.L.U32 UR6, UR6, 0x1, URZ ;  /* 0x0000000106067899 */ /* 0x000fe200080006ff */
[----:B------:R-:W-:Y:S01]  /*05e0*/  ELECT P0, URZ, PT ;  /* 0x0000000000ff782f */ /* 0x000fe20003800000 */
[----:B-1----:R-:W-:Y:S01]  /*05f0*/  ULEA UR4, UR4, UR5, 0x18 ;  /* 0x0000000504047291 */ /* 0x002fe2000f8ec0ff */
[----:B------:R-:W1:Y:S11]  /*0600*/  FENCE.VIEW.ASYNC.S ;  /* 0x00000000000073c6 */ /* 0x000e760000000000 */
[----:B-1----:R1:W3:Y:S01]  /*0610*/  SYNCS.EXCH.64 URZ, [UR4], UR8 ;  /* 0x0000000804ff75b2 */ /* 0x0022e20008000100 */
[----:B------:R1:W4:Y:S01]  /*0620*/  SYNCS.EXCH.64 URZ, [UR4+0x28], UR6 ;  /* 0x0000280604ff75b2 */ /* 0x0003220008000100 */
[----:B------:R1:W1:Y:S01]  /*0630*/  SYNCS.EXCH.64 URZ, [UR4+0x8], UR8 ;  /* 0x0000080804ff75b2 */ /* 0x0002620008000100 */
[----:B------:R1:W1:Y:S01]  /*0640*/  SYNCS.EXCH.64 URZ, [UR4+0x30], UR6 ;  /* 0x0000300604ff75b2 */ /* 0x0002620008000100 */
[----:B------:R1:W1:Y:S01]  /*0650*/  SYNCS.EXCH.64 URZ, [UR4+0x10], UR8 ;  /* 0x0000100804ff75b2 */ /* 0x0002620008000100 */
[----:B------:R1:W1:Y:S01]  /*0660*/  SYNCS.EXCH.64 URZ, [UR4+0x38], UR6 ;  /* 0x0000380604ff75b2 */ /* 0x0002620008000100 */
[----:B------:R1:W1:Y:S01]  /*0670*/  SYNCS.EXCH.64 URZ, [UR4+0x18], UR8 ;  /* 0x0000180804ff75b2 */ /* 0x0002620008000100 */
[----:B------:R1:W1:Y:S01]  /*0680*/  SYNCS.EXCH.64 URZ, [UR4+0x40], UR6 ;  /* 0x0000400604ff75b2 */ /* 0x0002620008000100 */
[----:B------:R1:W1:Y:S01]  /*0690*/  SYNCS.EXCH.64 URZ, [UR4+0x20], UR8 ;  /* 0x0000200804ff75b2 */ /* 0x0002620008000100 */
[----:B------:R1:W1:Y:S01]  /*06a0*/  SYNCS.EXCH.64 URZ, [UR4+0x48], UR6 ;  /* 0x0000480604ff75b2 */ /* 0x0002620008000100 */
[----:B------:R-:W-:Y:S01]  /*06b0*/  NOP ;  /* 0x0000000000007918 */ /* 0x000fe20000000000 */
.L_x_9:
[----:B------:R-:W2:Y:S01]  /*06c0*/  SHFL.IDX PT, R2, R85, RZ, 0x1f ;  /* 0x00001fff55027589 */ /* 0x000ea200000e0000 */
[----:B------:R-:W-:Y:S01]  /*06d0*/  NOP ;  /* 0x0000000000007918 */ /* 0x000fe20000000000 */
[----:B--2---:R-:W-:-:S13]  /*06e0*/  ISETP.NE.AND P0, PT, R2, 0x1, PT ;  /* 0x000000010200780c */ /* 0x004fda0003f05270 */
[----:B------:R-:W-:Y:S05]  /*06f0*/  @P0 BRA `(.L_x_10) ;  /* 0x0000000000500947 */ /* 0x000fea0003800000 */
[----:B-1----:R-:W1:Y:S01]  /*0700*/  S2UR UR4, SR_CgaCtaId ;  /* 0x00000000000479c3 */ /* 0x002e620000008800 */
        /* <DEDUP_REMOVED lines=12> */
[----:B-1----:R2:W1:Y:S01]  /*07d0*/  SYNCS.EXCH.64 URZ, [UR4+0x50], UR8 ;  /* 0x0000500804ff75b2 */ /* 0x0024620008000100 */
[----:B------:R2:W1:Y:S01]  /*07e0*/  SYNCS.EXCH.64 URZ, [UR4+0x68], UR6 ;  /* 0x0000680604ff75b2 */ /* 0x0004620008000100 */
[----:B------:R2:W1:Y:S01]  /*07f0*/  SYNCS.EXCH.64 URZ, [UR4+0x58], UR8 ;  /* 0x0000580804ff75b2 */ /* 0x0004620008000100 */
[----:B------:R2:W1:Y:S01]  /*0800*/  SYNCS.EXCH.64 URZ, [UR4+0x70], UR6 ;  /* 0x0000700604ff75b2 */ /* 0x0004620008000100 */
[----:B------:R2:W1:Y:S01]  /*0810*/  SYNCS.EXCH.64 URZ, [UR4+0x60], UR8 ;  /* 0x0000600804ff75b2 */ /* 0x0004620008000100 */
[----:B------:R2:W1:Y:S02]  /*0820*/  SYNCS.EXCH.64 URZ, [UR4+0x78], UR6 ;  /* 0x0000780604ff75b2 */ /* 0x0004640008000100 */
[----:B--2---:R-:W-:Y:S01]  /*0830*/  NOP ;  /* 0x0000000000007918 */ /* 0x004fe20000000000 */
.L_x_10:
[----:B------:R-:W2:Y:S01]  /*0840*/  SHFL.IDX PT, R2, R85, RZ, 0x1f ;  /* 0x00001fff55027589 */ /* 0x000ea200000e0000 */
[----:B------:R-:W-:Y:S01]  /*0850*/  NOP ;  /* 0x0000000000007918 */ /* 0x000fe20000000000 */
[----:B--2---:R-:W-:-:S13]  /*0860*/  ISETP.NE.AND P0, PT, R2, 0x3, PT ;  /* 0x000000030200780c */ /* 0x004fda0003f05270 */
[----:B------:R-:W-:Y:S05]  /*0870*/  @P0 BRA `(.L_x_11) ;  /* 0x0000000000300947 */ /* 0x000fea0003800000 */
[----:B-1----:R-:W1:Y:S01]  /*0880*/  S2UR UR6, SR_CgaCtaId ;  /* 0x00000000000679c3 */ /* 0x002e620000008800 */
[----:B------:R-:W-:Y:S01]  /*0890*/  UMOV UR4, 0x400 ;  /* 0x0000040000047882 */ /* 0x000fe20000000000 */
[----:B------:R-:W-:Y:S01]  /*08a0*/  UMOV UR5, 0x20 ;  /* 0x0000002000057882 */ /* 0x000fe20000000000 */
[----:B------:R-:W-:Y:S01]  /*08b0*/  ELECT P0, URZ, PT ;  /* 0x0000000000ff782f */ /* 0x000fe20003800000 */
[----:B-1----:R-:W-:Y:S02]  /*08c0*/  ULEA UR6, UR6, UR4, 0x18 ;  /* 0x0000000406067291 */ /* 0x002fe4000f8ec0ff */
[----:B------:R-:W-:-:S04]  /*08d0*/  UIADD3 UR4, UPT, UPT, -UR5, 0x100000, URZ ;  /* 0x0010000005047890 */ /* 0x000fc8000fffe1ff */
[----:B------:R-:W-:Y:S02]  /*08e0*/  USHF.L.U32 UR5, UR4, 0xb, URZ ;  /* 0x0000000b04057899 */ /* 0x000fe400080006ff */
[----:B------:R-:W-:Y:S01]  /*08f0*/  USHF.L.U32 UR4, UR4, 0x1, URZ ;  /* 0x0000000104047899 */ /* 0x000fe200080006ff */
[----:B------:R-:W1:Y:S11]  /*0900*/  FENCE.VIEW.ASYNC.S ;  /* 0x00000000000073c6 */ /* 0x000e760000000000 */
[----:B-1----:R2:W1:Y:S01]  /*0910*/  SYNCS.EXCH.64 URZ, [UR6+0x80], UR4 ;  /* 0x0000800406ff75b2 */ /* 0x0024620008000100 */
[----:B------:R2:W1:Y:S02]  /*0920*/  SYNCS.EXCH.64 URZ, [UR6+0x88], UR4 ;  /* 0x0000880406ff75b2 */ /* 0x0004640008000100 */
[----:B--2---:R-:W-:Y:S01]  /*0930*/  NOP ;  /* 0x0000000000007918 */ /* 0x004fe20000000000 */
.L_x_11:
[----:B------:R-:W2:Y:S01]  /*0940*/  SHFL.IDX PT, R2, R85, RZ, 0x1f ;  /* 0x00001fff55027589 */ /* 0x000ea200000e0000 */
[----:B------:R-:W-:Y:S01]  /*0950*/  NOP ;  /* 0x0000000000007918 */ /* 0x000fe20000000000 */
[----:B--2---:R-:W-:-:S13]  /*0960*/  ISETP.NE.AND P0, PT, R2, 0x4, PT ;  /* 0x000000040200780c */ /* 0x004fda0003f05270 */
[----:B------:R-:W-:Y:S05]  /*0970*/  @P0 BRA `(.L_x_12) ;  /* 0x00000000004c0947 */ /* 0x000fea0003800000 */
[----:B-1----:R-:W1:Y:S01]  /*0980*/  S2UR UR6, SR_CgaCtaId ;  /* 0x00000000000679c3 */ /* 0x002e620000008800 */
[----:B------:R-:W-:Y:S01]  /*0990*/  UMOV UR4, 0x1e0 ;  /* 0x000001e000047882 */ /* 0x000fe20000000000 */
[----:B------:R-:W-:Y:S01]  /*09a0*/  UMOV UR5, 0x400 ;  /* 0x0000040000057882 */ /* 0x000fe20000000000 */
[----:B------:R-:W-:Y:S01]  /*09b0*/  USEL UR4, UR4, 0x1a0, UP3 ;  /* 0x000001a004047887 */ /* 0x000fe20009800000 */
[----:B------:R-:W-:Y:S01]  /*09c0*/  UMOV UR8, 0x1 ;  /* 0x0000000100087882 */ /* 0x000fe20000000000 */
[----:B------:R-:W-:Y:S01]  /*09d0*/  ELECT P0, URZ, PT ;  /* 0x0000000000ff782f */ /* 0x000fe20003800000 */
[----:B------:R-:W-:-:S04]  /*09e0*/  UIADD3 UR8, UPT, UPT, -UR8, 0x100000, URZ ;  /* 0x0010000008087890 */ /* 0x000fc8000fffe1ff */
[----:B------:R-:W-:Y:S02]  /*09f0*/  USHF.L.U32 UR9, UR8, 0xb, URZ ;  /* 0x0000000b08097899 */ /* 0x000fe400080006ff */
[----:B------:R-:W-:Y:S02]  /*0a00*/  USHF.L.U32 UR8, UR8, 0x1, URZ ;  /* 0x0000000108087899 */ /* 0x000fe400080006ff */
[----:B-1----:R-:W-:Y:S02]  /*0a10*/  ULEA UR6, UR6, UR5, 0x18 ;  /* 0x0000000506067291 */ /* 0x002fe4000f8ec0ff */
[----:B------:R-:W-:-:S04]  /*0a20*/  UIADD3 UR4, UPT, UPT, -UR4, 0x100000, URZ ;  /* 0x0010000004047890 */ /* 0x000fc8000fffe1ff */
[----:B------:R-:W-:Y:S02]  /*0a30*/  USHF.L.U32 UR5, UR4, 0xb, URZ ;  /* 0x0000000b04057899 */ /* 0x000fe400080006ff */
[----:B------:R-:W-:Y:S01]  /*0a40*/  USHF.L.U32 UR4, UR4, 0x1, URZ ;  /* 0x0000000104047899 */ /* 0x000fe200080006ff */
[----:B------:R-:W1:Y:S03]  /*0a50*/  FENCE.VIEW.ASYNC.S ;  /* 0x00000000000073c6 */ /* 0x000e660000000000 */
[----:B-1----:R2:W1:Y:S08]  /*0a60*/  SYNCS.EXCH.64 URZ, [UR6+0x90], UR8 ;  /* 0x0000900806ff75b2 */ /* 0x0024700008000100 */
[----:B------:R2:W1:Y:S01]  /*0a70*/  SYNCS.EXCH.64 URZ, [UR6+0xa0], UR4 ;  /* 0x0000a00406ff75b2 */ /* 0x0004620008000100 */
[----:B------:R2:W1:Y:S01]  /*0a80*/  SYNCS.EXCH.64 URZ, [UR6+0x98], UR8 ;  /* 0x0000980806ff75b2 */ /* 0x0004620008000100 */
[----:B------:R2:W1:Y:S02]  /*0a90*/  SYNCS.EXCH.64 URZ, [UR6+0xa8], UR4 ;  /* 0x0000a80406ff75b2 */ /* 0x0004640008000100 */
[----:B--2---:R-:W-:Y:S01]  /*0aa0*/  NOP ;  /* 0x0000000000007918 */ /* 0x004fe20000000000 */
.L_x_12:
        /* <DEDUP_REMOVED lines=22> */
[----:B------:R2:W1:Y:S01]  /*0c10*/  SYNCS.EXCH.64 URZ, [UR4+0xe0], UR6 ;  /* 0x0000e00604ff75b2 */ /* 0x0004620008000100 */
[----:B------:R2:W1:Y:S01]  /*0c20*/  SYNCS.EXCH.64 URZ, [UR4+0xc8], UR8 ;  /* 0x0000c80804ff75b2 */ /* 0x0004620008000100 */
[----:B------:R2:W1:Y:S02]  /*0c30*/  SYNCS.EXCH.64 URZ, [UR4+0xe8], UR6 ;  /* 0x0000e80604ff75b2 */ /* 0x0004640008000100 */
[----:B--2---:R-:W-:Y:S01]  /*0c40*/  NOP ;  /* 0x0000000000007918 */ /* 0x004fe20000000000 */
.L_x_13:
[----:B------:R-:W2:Y:S01]  /*0c50*/  SHFL.IDX PT, R2, R85, RZ, 0x1f ;  /* 0x00001fff55027589 */ /* 0x000ea200000e0000 */
[----:B------:R-:W-:Y:S01]  /*0c60*/  NOP ;  /* 0x0000000000007918 */ /* 0x000fe20000000000 */
[----:B--2---:R-:W-:-:S13]  /*0c70*/  ISETP.NE.AND P0, PT, R2, 0x3, PT ;  /* 0x000000030200780c */ /* 0x004fda0003f05270 */
[----:B------:R-:W-:Y:S05]  /*0c80*/  @P0 BRA `(.L_x_14) ;  /* 0x0000000000380947 */ /* 0x000fea0003800000 */
[----:B------:R-:W2:Y:S01]  /*0c90*/  S2UR UR5, SR_CgaCtaId ;  /* 0x00000000000579c3 */ /* 0x000ea20000008800 */
[----:B-1----:R-:W-:Y:S01]  /*0ca0*/  UMOV UR4, 0x400 ;  /* 0x0000040000047882 */ /* 0x002fe20000000000 */
[----:B------:R-:W-:Y:S01]  /*0cb0*/  UMOV UR6, 0x20 ;  /* 0x0000002000067882 */ /* 0x000fe20000000000 */
[----:B------:R-:W-:Y:S01]  /*0cc0*/  ELECT P0, URZ, PT ;  /* 0x0000000000ff782f */ /* 0x000fe20003800000 */
[----:B------:R-:W-:-:S04]  /*0cd0*/  UIADD3 UR6, UPT, UPT, -UR6, 0x100000, URZ ;  /* 0x0010000006067890 */ /* 0x000fc8000fffe1ff */
[----:B------:R-:W-:Y:S02]  /*0ce0*/  USHF.L.U32 UR7, UR6, 0xb, URZ ;  /* 0x0000000b06077899 */ /* 0x000fe400080006ff */
[----:B------:R-:W-:Y:S02]  /*0cf0*/  USHF.L.U32 UR6, UR6, 0x1, URZ ;  /* 0x0000000106067899 */ /* 0x000fe400080006ff */
[----:B--2---:R-:W-:Y:S01]  /*0d00*/  ULEA UR4, UR5, UR4, 0x18 ;  /* 0x0000000405047291 */ /* 0x004fe2000f8ec0ff */
[----:B------:R-:W1:Y:S11]  /*0d10*/  FENCE.VIEW.ASYNC.S ;  /* 0x00000000000073c6 */ /* 0x000e760000000000 */
[----:B-1----:R2:W1:Y:S01]  /*0d20*/  SYNCS.EXCH.64 URZ, [UR4+0xf0], UR6 ;  /* 0x0000f00604ff75b2 */ /* 0x0024620008000100 */
[----:B------:R2:W1:Y:S01]  /*0d30*/  SYNCS.EXCH.64 URZ, [UR4+0x100], UR6 ;  /* 0x0001000604ff75b2 */ /* 0x0004620008000100 */
[----:B------:R2:W1:Y:S01]  /*0d40*/  SYNCS.EXCH.64 URZ, [UR4+0xf8], UR6 ;  /* 0x0000f80604ff75b2 */ /* 0x0004620008000100 */
[----:B------:R2:W1:Y:S02]  /*0d50*/  SYNCS.EXCH.64 URZ, [UR4+0x108], UR6 ;  /* 0x0001080604ff75b2 */ /* 0x0004640008000100 */
[----:B--2---:R-:W-:Y:S01]  /*0d60*/  NOP ;  /* 0x0000000000007918 */ /* 0x004fe20000000000 */
.L_x_14:
[----:B-1----:R-:W1:Y:S01]  /*0d70*/  LDCU UR4, c[0x0][0x36c] ;  /* 0x00006d80ff0477ac */ /* 0x002e620008000800 */
[----:B------:R-:W-:Y:S01]  /*0d80*/  ISETP.NE.OR P3, PT, R0, 0x2, !P3 ;  /* 0x000000020000780c */ /* 0x000fe20005f65670 */
[----:B------:R-:W-:Y:S01]  /*0d90*/  NOP ;  /* 0x0000000000007918 */ /* 0x000fe20000000000 */
[----:B------:R-:W-:Y:S01]  /*0da0*/  LOP3.LUT R0, R91, 0x1f, RZ, 0xc0, !PT ;  /* 0x0000001f5b007812 */ /* 0x000fe200078ec0ff */
[----:B------:R-:W-:Y:S02]  /*0db0*/  UISETP.NE.AND UP4, UPT, UR22, URZ, UPT ;  /* 0x000000ff1600728c */ /* 0x000fe4000bf85270 */
[----:B-1----:R-:W-:-:S09]  /*0dc0*/  UISETP.EQ.U32.AND UP5, UPT, UR4, 0x1, UPT ;  /* 0x000000010400788c */ /* 0x002fd2000bfa2070 */
[----:B------:R-:W-:Y:S05]  /*0dd0*/  BRA.U !UP5, `(.L_x_15) ;  /* 0x000000010d087547 */ /* 0x000fea000b800000 */
[----:B---34-:R-:W-:Y:S01]  /*0de0*/  UCGABAR_ARV ;  /* 0x00000000000079c7 */ /* 0x018fe20008000000 */
[----:B------:R-:W-:Y:S05]  /*0df0*/  BRA `(.L_x_16) ;  /* 0x0000000000047947 */ /* 0x000fea0003800000 */
.L_x_15:
[----:B---34-:R-:W-:Y:S01]  /*0e00*/  NOP ;  /* 0x0000000000007918 */ /* 0x018fe20000000000 */
.L_x_16:
[----:B------:R-:W1:Y:S01]  /*0e10*/  S2UR UR7, SR_CTAID.X ;  /* 0x00000000000779c3 */ /* 0x000e620000002500 */
[----:B------:R-:W-:-:S05]  /*0e20*/  CS2R.32 R87, SR_CgaSize ;  /* 0x0000000000577805 */ /* 0x000fca0000008a00 */
[----:B------:R-:W-:-:S05]  /*0e30*/  IMAD R87, R87, -0xa0, RZ ;  /* 0xffffff6057577824 */ /* 0x000fca00078e02ff */
[----:B------:R-:W-:-:S14]  /*0e40*/  R2UR UR5, R87 ;  /* 0x00000000570572ca */ /* 0x000fdc00000e0000 */
[----:B------:R-:W2:Y:S01]  /*0e50*/  LDCU UR5, c[0x0][UR5+0x2b0] ;  /* 0x00005600050577ac */ /* 0x000ea20008000800 */
[----:B------:R-:W-:-:S05]  /*0e60*/  CS2R.32 R87, SR_CgaSize ;  /* 0x0000000000577805 */ /* 0x000fca0000008a00 */
[----:B------:R-:W-:-:S05]  /*0e70*/  IMAD R87, R87, -0xa0, RZ ;  /* 0xffffff6057577824 */ /* 0x000fca00078e02ff */
[----:B------:R-:W-:-:S14]  /*0e80*/  R2UR UR4, R87 ;  /* 0x00000000570472ca */ /* 0x000fdc00000e0000 */
[----:B------:R-:W3:Y:S01]  /*0e90*/  LDCU UR4, c[0x0][UR4+0x2b4] ;  /* 0x00005680040477ac */ /* 0x000ee20008000800 */
[----:B------:R-:W4:Y:S01]  /*0ea0*/  S2UR UR8, SR_CTAID.Y ;  /* 0x00000000000879c3 */ /* 0x000f220000002600 */
[----:B------:R-:W-:-:S05]  /*0eb0*/  CS2R.32 R87, SR_CgaSize ;  /* 0x0000000000577805 */ /* 0x000fca0000008a00 */
[----:B------:R-:W-:-:S05]  /*0ec0*/  IMAD R87, R87, -0xa0, RZ ;  /* 0xffffff6057577824 */ /* 0x000fca00078e02ff */
[----:B------:R-:W-:-:S14]  /*0ed0*/  R2UR UR9, R87 ;  /* 0x00000000570972ca */ /* 0x000fdc00000e0000 */
[----:B------:R-:W3:Y:S01]  /*0ee0*/  LDCU UR9, c[0x0][UR9+0x2a0] ;  /* 0x00005400090977ac */ /* 0x000ee20008000800 */
[----:B------:R-:W-:-:S05]  /*0ef0*/  CS2R.32 R87, SR_CgaSize ;  /* 0x0000000000577805 */ /* 0x000fca0000008a00 */
[----:B------:R-:W-:-:S05]  /*0f00*/  IMAD R87, R87, -0xa0, RZ ;  /* 0xffffff6057577824 */ /* 0x000fca00078e02ff */
[----:B------:R-:W-:-:S14]  /*0f10*/  R2UR UR10, R87 ;  /* 0x00000000570a72ca */ /* 0x000fdc00000e0000 */
[----:B------:R-:W3:Y:S01]  /*0f20*/  LDCU UR10, c[0x0][UR10+0x2a4] ;  /* 0x000054800a0a77ac */ /* 0x000ee20008000800 */
[----:B------:R-:W3:Y:S01]  /*0f30*/  S2UR UR11, SR_CgaCtaId ;  /* 0x00000000000b79c3 */ /* 0x000ee20000008800 */
[----:B------:R-:W3:Y:S01]  /*0f40*/  LDCU UR23, c[0x0][0xb24] ;  /* 0x00016480ff1777ac */ /* 0x000ee20008000800 */
[----:B------:R-:W3:Y:S01]  /*0f50*/  LDCU UR40, c[0x0][0xb24] ;  /* 0x00016480ff2877ac */ /* 0x000ee20008000800 */
[----:B-1----:R-:W-:-:S05]  /*0f60*/  I2FP.F32.U32 R3, UR7 ;  /* 0x0000000700037c45 */ /* 0x002fca0008201000 */
[----:B------:R-:W1:Y:S01]  /*0f70*/  S2UR UR36, SR_CTAID.Z ;  /* 0x00000000002479c3 */ /* 0x000e620000002700 */
[----:B------:R-:W1:Y:S01]  /*0f80*/  LDCU UR26, c[0x0][0xb30] ;  /* 0x00016600ff1a77ac */ /* 0x000e620008000800 */
[----:B--2---:R-:W-:Y:S01]  /*0f90*/  FMUL R3, R3, UR5 ;  /* 0x0000000503037c20 */ /* 0x004fe20008400000 */
[----:B------:R-:W-:Y:S01]  /*0fa0*/  UMOV UR25, UR7 ;  /* 0x0000000700197c82 */ /* 0x000fe20008000000 */
[----:B----4-:R-:W-:Y:S01]  /*0fb0*/  I2FP.F32.U32 R2, UR8 ;  /* 0x0000000800027c45 */ /* 0x010fe20008201000 */
[----:B------:R-:W-:-:S03]  /*0fc0*/  UMOV UR30, UR8 ;  /* 0x00000008001e7c82 */ /* 0x000fc60008000000 */
[----:B------:R-:W2:Y:S01]  /*0fd0*/  F2I.U32.TRUNC.NTZ R3, R3 ;  /* 0x0000000300037305 */ /* 0x000ea2000020f000 */
[----:B---3--:R-:W-:Y:S01]  /*0fe0*/  UISETP.GE.AND UP2, UPT, UR23, 0x1, UPT ;  /* 0x000000011700788c */ /* 0x008fe2000bf46270 */
[----:B------:R-:W-:Y:S01]  /*0ff0*/  FMUL R2, R2, UR4 ;  /* 0x0000000402027c20 */ /* 0x000fe20008400000 */
[----:B------:R-:W-:-:S05]  /*1000*/  USHF.L.U32 UR28, UR11, 0xc, URZ ;  /* 0x0000000c0b1c7899 */ /* 0x000fca00080006ff */
[----:B------:R-:W3:Y:S01]  /*1010*/  F2I.U32.TRUNC.NTZ R2, R2 ;  /* 0x0000000200027305 */ /* 0x000ee2000020f000 */
[----:B--2---:R-:W-:Y:S02]  /*1020*/  R2UR UR4, R3 ;  /* 0x00000000030472ca */ /* 0x004fe400000e0000 */
[----:B---3--:R-:W-:Y:S02]  /*1030*/  R2UR UR6, R2 ;  /* 0x00000000020672ca */ /* 0x008fe400000e0000 */
[----:B------:R-:W-:-:S09]  /*1040*/  PRMT R2, RZ, 0x7610, R2 ;  /* 0x00007610ff027816 */ /* 0x000fd20000000002 */
[----:B------:R-:W-:-:S04]  /*1050*/  UIADD3 UR5, UPT, UPT, -UR4, URZ, URZ ;  /* 0x000000ff04057290 */ /* 0x000fc8000fffe1ff */
[----:B------:R-:W-:Y:S02]  /*1060*/  UIMAD UR5, UR9, UR5, UR7 ;  /* 0x00000005090572a4 */ /* 0x000fe4000f8e0207 */
[----:B------:R-:W-:-:S04]  /*1070*/  UIADD3 UR4, UPT, UPT, -UR6, URZ, URZ ;  /* 0x000000ff06047290 */ /* 0x000fc8000fffe1ff */
[----:B------:R-:W-:Y:S01]  /*1080*/  IMAD.U32 R87, RZ, RZ, UR5 ;  /* 0x00000005ff577e24 */ /* 0x000fe2000f8e00ff */
[----:B------:R-:W-:-:S06]  /*1090*/  UIMAD UR4, UR10, UR4, UR8 ;  /* 0x000000040a0472a4 */ /* 0x000fcc000f8e0208 */
[----:B------:R-:W-:Y:S01]  /*10a0*/  IMAD.U32 R86, RZ, RZ, UR4 ;  /* 0x00000004ff567e24 */ /* 0x000fe2000f8e00ff */
[----:B-1----:R-:W-:Y:S06]  /*10b0*/  BRA.U UP4, `(.L_x_17) ;  /* 0x00000001042c7547 */ /* 0x002fec000b800000 */
[----:B------:R-:W-:Y:S02]  /*10c0*/  R2UR UR5, R86 ;  /* 0x00000000560572ca */ /* 0x000fe400000e0000 */
[----:B------:R-:W-:-:S11]  /*10d0*/  R2UR UR4, R87 ;  /* 0x00000000570472ca */ /* 0x000fd600000e0000 */
[----:B------:R-:W-:Y:S02]  /*10e0*/  UISETP.NE.AND UP0, UPT, UR5, URZ, UPT ;  /* 0x000000ff0500728c */ /* 0x000fe4000bf05270 */
[----:B------:R-:W-:Y:S02]  /*10f0*/  UISETP.NE.AND UP1, UPT, UR5, 0x1, UPT ;  /* 0x000000010500788c */ /* 0x000fe4000bf25270 */
[----:B------:R-:W-:-:S04]  /*1100*/  UISETP.EQ.OR UP0, UPT, UR4, URZ, !UP0 ;  /* 0x000000ff0400728c */ /* 0x000fc8000c702670 */
[----:B------:R-:W-:Y:S02]  /*1110*/  USEL UR5, URZ, 0x1, !UP0 ;  /* 0x00000001ff057887 */ /* 0x000fe4000c000000 */
[----:B------:R-:W-:Y:S02]  /*1120*/  UISETP.NE.AND UP0, UPT, UR4, URZ, UPT ;  /* 0x000000ff0400728c */ /* 0x000fe4000bf05270 */
[----:B------:R-:W-:-:S04]  /*1130*/  USEL UR4, URZ, 0x2, UP1 ;  /* 0x00000002ff047887 */ /* 0x000fc80008800000 */
[----:B------:R-:W-:-:S04]  /*1140*/  USEL UR4, UR4, 0x2, UP0 ;  /* 0x0000000204047887 */ /* 0x000fc80008000000 */
[----:B------:R-:W-:-:S06]  /*1150*/  UIADD3 UR4, UPT, UPT, UR5, UR4, URZ ;  /* 0x0000000405047290 */ /* 0x000fcc000fffe0ff */
[----:B------:R-:W-:Y:S02]  /*1160*/  IMAD.U32 R2, RZ, RZ, UR4 ;  /* 0x00000004ff027e24 */ /* 0x000fe4000f8e00ff */
.L_x_17:
[----:B------:R-:W-:Y:S05]  /*1170*/  BRA.U !UP2, `(.L_x_18) ;  /* 0x000000010ad47547 */ /* 0x000fea000b800000 */
[----:B------:R-:W1:Y:S01]  /*1180*/  LDCU.128 UR12, c[0x0][0xb10] ;  /* 0x00016200ff0c77ac */ /* 0x000e620008000c00 */
[----:B------:R-:W2:Y:S01]  /*1190*/  LDCU UR6, c[0x0][0x370] ;  /* 0x00006e00ff0677ac */ /* 0x000ea20008000800 */
[----:B------:R-:W3:Y:S01]  /*11a0*/  LDCU UR5, c[0x0][0x374] ;  /* 0x00006e80ff0577ac */ /* 0x000ee20008000800 */
[----:B------:R-:W4:Y:S01]  /*11b0*/  LDCU UR24, c[0x0][0xb0c] ;  /* 0x00016180ff1877ac */ /* 0x000f220008000800 */
[----:B------:R-:W4:Y:S01]  /*11c0*/  LDCU UR4, c[0x0][0xb20] ;  /* 0x00016400ff0477ac */ /* 0x000f220008000800 */
[----:B------:R-:W4:Y:S01]  /*11d0*/  LDCU.64 UR8, c[0x0][0xb28] ;  /* 0x00016500ff0877ac */ /* 0x000f220008000a00 */
[----:B-1----:R-:W-:Y:S02]  /*11e0*/  UISETP.NE.AND UP0, UPT, UR14, 0x1, UPT ;  /* 0x000000010e00788c */ /* 0x002fe4000bf05270 */
[----:B---3--:R-:W-:Y:S02]  /*11f0*/  UIMAD.WIDE.U32 UR10, UR5, UR15, URZ ;  /* 0x0000000f050a72a5 */ /* 0x008fe4000f8e00ff */
[----:B--2---:R-:W-:-:S02]  /*1200*/  UIMAD.WIDE.U32 UR18, UR6, UR12, URZ ;  /* 0x0000000c061272a5 */ /* 0x004fc4000f8e00ff */
[----:B----4-:R-:W-:Y:S02]  /*1210*/  UISETP.NE.AND UP1, UPT, UR24, 0x1, UPT ;  /* 0x000000011800788c */ /* 0x010fe4000bf25270 */
[----:B------:R-:W-:Y:S01]  /*1220*/  UISETP.NE.AND UP2, UPT, UR23, 0x1, UPT ;  /* 0x000000011700788c */ /* 0x000fe2000bf45270 */
[----:B------:R-:W-:Y:S02]  /*1230*/  UMOV UR10, UR11 ;  /* 0x0000000b000a7c82 */ /* 0x000fe40008000000 */
[----:B------:R-:W-:Y:S01]  /*1240*/  UMOV UR18, UR19 ;  /* 0x0000001300127c82 */ /* 0x000fe20008000000 */
[----:B------:R-:W-:Y:S02]  /*1250*/  @UP0 USHF.R.U32.HI UR5, URZ, UR4, UR10 ;  /* 0x00000004ff050299 */ /* 0x000fe4000801160a */
[----:B------:R-:W-:Y:S02]  /*1260*/  UIMAD.WIDE.U32 UR20, UR30, UR15, URZ ;  /* 0x0000000f1e1472a5 */ /* 0x000fe4000f8e00ff */
[----:B------:R-:W-:-:S02]  /*1270*/  UIMAD.WIDE.U32 UR10, UR5, UR8, URZ ;  /* 0x00000008050a72a5 */ /* 0x000fc4000f8e00ff */
[----:B------:R-:W-:Y:S02]  /*1280*/  @UP1 USHF.R.U32.HI UR6, URZ, UR13, UR18 ;  /* 0x0000000dff061299 */ /* 0x000fe40008011612 */
[----:B------:R-:W-:Y:S02]  /*1290*/  UIMAD.WIDE.U32 UR16, UR25, UR12, URZ ;  /* 0x0000000c191072a5 */ /* 0x000fe4000f8e00ff */
[----:B------:R-:W-:Y:S01]  /*12a0*/  UIMAD.WIDE.U32 UR18, UR6, UR8, URZ ;  /* 0x00000008061272a5 */ /* 0x000fe2000f8e00ff */
[----:B------:R-:W-:Y:S01]  /*12b0*/  UMOV UR20, UR21 ;  /* 0x0000001500147c82 */ /* 0x000fe20008000000 */
[----:B------:R-:W-:Y:S01]  /*12c0*/  UMOV UR10, UR11 ;  /* 0x0000000b000a7c82 */ /* 0x000fe20008000000 */
[----:B------:R-:W-:Y:S02]  /*12d0*/  USHF.R.U32.HI UR20, URZ, UR4, UR20 ;  /* 0x00000004ff147299 */ /* 0x000fe40008011614 */
[----:B------:R-:W-:Y:S02]  /*12e0*/  @UP2 USHF.R.U32.HI UR5, URZ, UR9, UR10 ;  /* 0x00000009ff052299 */ /* 0x000fe4000801160a */
[----:B------:R-:W-:Y:S01]  /*12f0*/  UMOV UR7, UR19 ;  /* 0x0000001300077c82 */ /* 0x000fe20008000000 */
[----:B------:R-:W-:Y:S01]  /*1300*/  UMOV UR16, UR17 ;  /* 0x0000001100107c82 */ /* 0x000fe20008000000 */
[----:B------:R-:W-:-:S02]  /*1310*/  @UP2 USHF.R.U32.HI UR6, URZ, UR9, UR7 ;  /* 0x00000009ff062299 */ /* 0x000fc40008011607 */
[----:B------:R-:W-:Y:S02]  /*1320*/  USHF.R.U32.HI UR16, URZ, UR13, UR16 ;  /* 0x0000000dff107299 */ /* 0x000fe40008011610 */
[----:B------:R-:W-:Y:S02]  /*1330*/  USEL UR4, UR30, UR20, !UP0 ;  /* 0x000000141e047287 */ /* 0x000fe4000c000000 */
[----:B------:R-:W-:Y:S02]  /*1340*/  UIMAD UR7, UR5, UR23, URZ ;  /* 0x00000017050772a4 */ /* 0x000fe4000f8e02ff */
[----:B------:R-:W-:Y:S02]  /*1350*/  USEL UR5, UR25, UR16, !UP1 ;  /* 0x0000001019057287 */ /* 0x000fe4000c800000 */
[----:B------:R-:W-:Y:S02]  /*1360*/  UIMAD UR12, UR6, UR23, URZ ;  /* 0x00000017060c72a4 */ /* 0x000fe4000f8e02ff */
[----:B------:R-:W-:-:S02]  /*1370*/  UISETP.GE.AND UP0, UPT, UR4, UR7, UPT ;  /* 0x000000070400728c */ /* 0x000fc4000bf06270 */
[----:B------:R-:W-:Y:S02]  /*1380*/  UIMAD.WIDE.U32 UR10, UR4, UR8, URZ ;  /* 0x00000008040a72a5 */ /* 0x000fe4000f8e00ff */
[----:B------:R-:W-:Y:S02]  /*1390*/  UISETP.GE.OR UP0, UPT, UR5, UR12, UP0 ;  /* 0x0000000c0500728c */ /* 0x000fe40008706670 */
[----:B------:R-:W-:Y:S02]  /*13a0*/  UIMAD.WIDE.U32 UR12, UR5, UR8, URZ ;  /* 0x00000008050c72a5 */ /* 0x000fe4000f8e00ff */
[----:B------:R-:W-:Y:S01]  /*13b0*/  UIADD3 UR10, UPT, UPT, -UR4, URZ, URZ ;  /* 0x000000ff040a7290 */ /* 0x000fe2000fffe1ff */
[----:B------:R-:W-:Y:S01]  /*13c0*/  UMOV UR8, UR11 ;  /* 0x0000000b00087c82 */ /* 0x000fe20008000000 */
[----:B------:R-:W-:Y:S02]  /*13d0*/  UIADD3 UR11, UPT, UPT, -UR5, URZ, URZ ;  /* 0x000000ff050b7290 */ /* 0x000fe4000fffe1ff */
[----:B------:R-:W-:-:S03]  /*13e0*/  USHF.R.U32.HI UR8, URZ, UR9, UR8 ;  /* 0x00000009ff087299 */ /* 0x000fc60008011608 */
[----:B------:R-:W-:Y:S01]  /*13f0*/  @!UP0 UMOV UR7, UR13 ;  /* 0x0000000d00078c82 */ /* 0x000fe20008000000 */
[----:B------:R-:W-:Y:S02]  /*1400*/  UIMAD UR30, UR14, UR10, UR30 ;  /* 0x0000000a0e1e72a4 */ /* 0x000fe4000f8e021e */
[----:B------:R-:W-:Y:S02]  /*1410*/  USEL UR8, UR4, UR8, !UP2 ;  /* 0x0000000804087287 */ /* 0x000fe4000d000000 */
[----:B------:R-:W-:Y:S02]  /*1420*/  @!UP0 USHF.R.U32.HI UR7, URZ, UR9, UR7 ;  /* 0x00000009ff078299 */ /* 0x000fe40008011607 */
[----:B------:R-:W-:Y:S02]  /*1430*/  UIADD3 UR9, UPT, UPT, -UR8, URZ, URZ ;  /* 0x000000ff08097290 */ /* 0x000fe4000fffe1ff */
[----:B------:R-:W-:Y:S02]  /*1440*/  @!UP0 USEL UR7, UR5, UR7, !UP2 ;  /* 0x0000000705078287 */ /* 0x000fe4000d000000 */
[----:B------:R-:W-:-:S02]  /*1450*/  UIMAD UR9, UR23, UR9, UR4 ;  /* 0x00000009170972a4 */ /* 0x000fc4000f8e0204 */
[----:B------:R-:W-:Y:S02]  /*1460*/  @!UP0 UIADD3 UR8, UPT, UPT, UR8, -UR7, URZ ;  /* 0x8000000708088290 */ /* 0x000fe4000fffe0ff */
[----:B------:R-:W-:Y:S02]  /*1470*/  @!UP0 UIMAD UR6, UR9, UR6, UR7 ;  /* 0x00000006090682a4 */ /* 0x000fe4000f8e0207 */
[----:B------:R-:W-:Y:S02]  /*1480*/  @!UP0 UIMAD UR4, UR8, UR23, UR5 ;  /* 0x00000017080482a4 */ /* 0x000fe4000f8e0205 */
[----:B------:R-:W-:Y:S02]  /*1490*/  UIMAD UR25, UR24, UR11, UR25 ;  /* 0x0000000b181972a4 */ /* 0x000fe4000f8e0219 */
[----:B------:R-:W-:Y:S01]  /*14a0*/  UIMAD UR30, UR4, UR14, UR30 ;  /* 0x0000000e041e72a4 */ /* 0x000fe2000f8e021e */
[----:B------:R-:W-:Y:S02]  /*14b0*/  @!UP0 UMOV UR5, UR6 ;  /* 0x0000000600058c82 */ /* 0x000fe40008000000 */
[----:B------:R-:W-:-:S12]  /*14c0*/  UIMAD UR25, UR5, UR24, UR25 ;  /* 0x00000018051972a4 */ /* 0x000fd8000f8e0219 */
.L_x_18:
[----:B------:R-:W-:Y:S02]  /*14d0*/  UISETP.NE.AND UP1, UPT, UR26, 0x1, UPT ;  /* 0x000000011a00788c */ /* 0x000fe4000bf25270 */
[----:B------:R-:W-:Y:S02]  /*14e0*/  UISETP.NE.AND UP0, UPT, UR22, 0x2, UPT ;  /* 0x000000021600788c */ /* 0x000fe4000bf05270 */
[----:B------:R-:W-:-:S05]  /*14f0*/  ULOP3.LUT UR28, UR28, 0x1000, URZ, 0xc0, !UPT ;  /* 0x000010001c1c7892 */ /* 0x000fca000f8ec0ff */
[----:B------:R-:W-:Y:S07]  /*1500*/  BRA.U UP1, `(.L_x_19) ;  /* 0x0000000101447547 */ /* 0x000fee000b800000 */
[----:B------:R-:W1:Y:S01]  /*1510*/  LDCU.128 UR8, c[0x0][0xb10] ;  /* 0x00016200ff0877ac */ /* 0x000e620008000c00 */
[----:B------:R-:W2:Y:S01]  /*1520*/  LDCU UR12, c[0x0][0xb0c] ;  /* 0x00016180ff0c77ac */ /* 0x000ea20008000800 */
[----:B------:R-:W3:Y:S01]  /*1530*/  LDCU UR13, c[0x0][0xb20] ;  /* 0x00016400ff0d77ac */ /* 0x000ee20008000800 */
[----:B-1----:R-:W-:Y:S02]  /*1540*/  UIMAD.WIDE.U32 UR6, UR25, UR8, URZ ;  /* 0x00000008190672a5 */ /* 0x002fe4000f8e00ff */
[----:B------:R-:W-:Y:S02]  /*1550*/  UIMAD.WIDE.U32 UR4, UR30, UR11, URZ ;  /* 0x0000000b1e0472a5 */ /* 0x000fe4000f8e00ff */
[----:B--2---:R-:W-:Y:S02]  /*1560*/  UISETP.NE.AND UP2, UPT, UR12, 0x1, UPT ;  /* 0x000000010c00788c */ /* 0x004fe4000bf45270 */
[----:B------:R-:W-:Y:S01]  /*1570*/  UISETP.NE.AND UP1, UPT, UR10, 0x1, UPT ;  /* 0x000000010a00788c */ /* 0x000fe2000bf25270 */
[----:B------:R-:W-:-:S02]  /*1580*/  UMOV UR6, UR7 ;  /* 0x0000000700067c82 */ /* 0x000fc40008000000 */
[----:B------:R-:W-:Y:S01]  /*1590*/  UMOV UR4, UR5 ;  /* 0x0000000500047c82 */ /* 0x000fe20008000000 */
[----:B------:R-:W-:Y:S02]  /*15a0*/  USHF.R.U32.HI UR6, URZ, UR9, UR6 ;  /* 0x00000009ff067299 */ /* 0x000fe40008011606 */
[----:B---3--:R-:W-:Y:S02]  /*15b0*/  USHF.R.U32.HI UR4, URZ, UR13, UR4 ;  /* 0x0000000dff047299 */ /* 0x008fe40008011604 */
[----:B------:R-:W-:Y:S02]  /*15c0*/  USEL UR5, UR25, UR6, !UP2 ;  /* 0x0000000619057287 */ /* 0x000fe4000d000000 */
[----:B------:R-:W-:-:S04]  /*15d0*/  USEL UR4, UR30, UR4, !UP1 ;  /* 0x000000041e047287 */ /* 0x000fc8000c800000 */
[----:B------:R-:W-:Y:S02]  /*15e0*/  UIADD3 UR6, UPT, UPT, UR5, -UR4, URZ ;  /* 0x8000000405067290 */ /* 0x000fe4000fffe0ff */
[----:B------:R-:W-:Y:S02]  /*15f0*/  UIADD3 UR4, UPT, UPT, -UR5, UR4, URZ ;  /* 0x0000000405047290 */ /* 0x000fe4000fffe1ff */
[----:B------:R-:W-:Y:S02]  /*1600*/  UIMAD UR30, UR6, UR10, UR30 ;  /* 0x0000000a061e72a4 */ /* 0x000fe4000f8e021e */
[----:B------:R-:W-:-:S12]  /*1610*/  UIMAD UR25, UR4, UR12, UR25 ;  /* 0x0000000c041972a4 */ /* 0x000fd8000f8e0219 */
.L_x_19:
[----:B------:R-:W-:Y:S05]  /*1620*/  BRA.U !UP5, `(.L_x_20) ;  /* 0x000000010d0c7547 */ /* 0x000fea000b800000 */
[----:B------:R-:W-:Y:S01]  /*1630*/  UCGABAR_WAIT ;  /* 0x0000000000007dc7 */ /* 0x000fe20008000000 */
[----:B------:R-:W-:Y:S01]  /*1640*/  CCTL.IVALL ;  /* 0x00000000ff00798f */ /* 0x000fe20002000000 */
[----:B------:R-:W-:Y:S05]  /*1650*/  BRA `(.L_x_21) ;  /* 0x0000000000047947 */ /* 0x000fea0003800000 */
.L_x_20:
[----:B------:R-:W-:Y:S06]  /*1660*/  BAR.SYNC.DEFER_BLOCKING 0x0 ;  /* 0x0000000000007b1d */ /* 0x000fec0000010000 */
.L_x_21:
[----:B------:R-:W-:Y:S05]  /*1670*/  BRA.U UP0, `(.L_x_22) ;  /* 0x0000001100e87547 */ /* 0x000fea000b800000 */
[----:B------:R-:W1:Y:S01]  /*1680*/  LDCU UR6, c[0x0][0x38c] ;  /* 0x00007180ff0677ac */ /* 0x000e620008000800 */
[----:B------:R-:W2:Y:S01]  /*1690*/  S2UR UR7, SR_CgaCtaId ;  /* 0x00000000000779c3 */ /* 0x000ea20000008800 */
[----:B------:R-:W-:Y:S01]  /*16a0*/  PLOP3.LUT P1, PT, PT, PT, UP3, 0x80, 0x8 ;  /* 0x000000000008781c */ /* 0x000fe20003f2f038 */
[----:B------:R-:W-:Y:S01]  /*16b0*/  IMAD.MOV.U32 R12, RZ, RZ, 0x1 ;  /* 0x00000001ff0c7424 */ /* 0x000fe200078e00ff */
[----:B------:R-:W-:Y:S01]  /*16c0*/  UMOV UR13, 0x400 ;  /* 0x00000400000d7882 */ /* 0x000fe20000000000 */
[----:B------:R-:W-:Y:S01]  /*16d0*/  UISETP.NE.AND UP1, UPT, UR22, URZ, UPT ;  /* 0x000000ff1600728c */ /* 0x000fe2000bf25270 */
[----:B------:R-:W-:Y:S02]  /*16e0*/  ISETP.EQ.OR P2, PT, R0, RZ, P3 ;  /* 0x000000ff0000720c */ /* 0x000fe40001f42670 */
[----:B------:R-:W-:Y:S02]  /*16f0*/  CS2R R10, SRZ ;  /* 0x00000000000a7805 */ /* 0x000fe4000001ff00 */
[----:B------:R-:W-:Y:S01]  /*1700*/  PLOP3.LUT P1, PT, P1, PT, PT, 0x8, 0x80 ;  /* 0x000000000080781c */ /* 0x000fe20000f2e170 */
[----:B------:R-:W-:Y:S01]  /*1710*/  IMAD.MOV.U32 R9, RZ, RZ, RZ ;  /* 0x000000ffff097224 */ /* 0x000fe200078e00ff */
[----:B------:R-:W3:Y:S01]  /*1720*/  LDCU UR41, c[0x0][0x370] ;  /* 0x00006e00ff2977ac */ /* 0x000ee20008000800 */
[----:B------:R-:W-:Y:S01]  /*1730*/  IMAD.MOV.U32 R8, RZ, RZ, 0x1 ;  /* 0x00000001ff087424 */ /* 0x000fe200078e00ff */
[----:B------:R-:W4:Y:S01]  /*1740*/  LDCU.64 UR26, c[0x0][0x348] ;  /* 0x00006900ff1a77ac */ /* 0x000f220008000a00 */
[----:B-1----:R-:W-:-:S02]  /*1750*/  UIADD3 UR5, UPT, UPT, UR6, 0x3f, URZ ;  /* 0x0000003f06057890 */ /* 0x002fc4000fffe0ff */
[----:B------:R-:W-:Y:S02]  /*1760*/  USHF.R.U32.HI UR45, URZ, 0x6, UR28 ;  /* 0x00000006ff2d7899 */ /* 0x000fe4000801161c */
[----:B------:R-:W-:Y:S02]  /*1770*/  USHF.R.S32.HI UR4, URZ, 0x1f, UR5 ;  /* 0x0000001fff047899 */ /* 0x000fe40008011405 */
[----:B------:R-:W-:Y:S02]  /*1780*/  UIADD3 UR46, UPT, UPT, UR6, 0x7e, URZ ;  /* 0x0000007e062e7890 */ /* 0x000fe4000fffe0ff */
[----:B------:R-:W-:Y:S02]  /*1790*/  ULEA.HI UR4, UR4, UR5, URZ, 0x6 ;  /* 0x0000000504047291 */ /* 0x000fe4000f8f30ff */
[----:B------:R-:W-:Y:S02]  /*17a0*/  UIADD3 UR5, UPT, UPT, UR6, -0x1, URZ ;  /* 0xffffffff06057890 */ /* 0x000fe4000fffe0ff */
[----:B------:R-:W-:-:S02]  /*17b0*/  USHF.R.S32.HI UR43, URZ, 0x6, UR4 ;  /* 0x00000006ff2b7899 */ /* 0x000fc40008011404 */
[----:B------:R-:W-:Y:S02]  /*17c0*/  UISETP.GE.U32.AND UP2, UPT, UR5, -0x7f, UPT ;  /* 0xffffff810500788c */ /* 0x000fe4000bf46070 */
[----:B------:R-:W-:Y:S02]  /*17d0*/  UISETP.LT.U32.AND UP0, UPT, UR43, 0x5, UPT ;  /* 0x000000052b00788c */ /* 0x000fe4000bf01070 */
[----:B--2---:R-:W-:Y:S02]  /*17e0*/  ULEA UR13, UR7, UR13, 0x18 ;  /* 0x0000000d070d7291 */ /* 0x004fe4000f8ec0ff */
[----:B------:R-:W-:Y:S02]  /*17f0*/  USEL UR42, UR43, 0x5, UP0 ;  /* 0x000000052b2a7887 */ /* 0x000fe40008000000 */
[----:B------:R-:W-:Y:S02]  /*1800*/  ULEA UR29, UR28, UR13, 0x1 ;  /* 0x0000000d1c1d7291 */ /* 0x000fe4000f8e08ff */
[----:B------:R-:W-:-:S02]  /*1810*/  UIADD3 UR21, UPT, UPT, UR42, -0x1, URZ ;  /* 0xffffffff2a157890 */ /* 0x000fc4000fffe0ff */
[----:B------:R-:W-:Y:S01]  /*1820*/  @UP2 UIADD3 UR21, UPT, UPT, UR42, URZ, URZ ;  /* 0x000000ff2a152290 */ /* 0x000fe2000fffe0ff */
[----:B------:R-:W1:Y:S01]  /*1830*/  LDCU UR39, c[0x0][0x374] ;  /* 0x00006e80ff2777ac */ /* 0x000e620008000800 */
[----:B------:R-:W-:Y:S02]  /*1840*/  USEL UR24, UR37, 0x2, UP1 ;  /* 0x0000000225187887 */ /* 0x000fe40008800000 */
[----:B------:R-:W-:Y:S02]  /*1850*/  UIADD3 UR29, UPT, UPT, UR29, 0x6400, URZ ;  /* 0x000064001d1d7890 */ /* 0x000fe4000fffe0ff */
[----:B------:R-:W-:Y:S02]  /*1860*/  UIADD3 UR44, UPT, UPT, UR43, -UR42, URZ ;  /* 0x8000002a2b2c7290 */ /* 0x000fe4000fffe0ff */
[----:B------:R-:W-:Y:S01]  /*1870*/  UIADD3 UR21, UPT, UPT, UR21, 0x1, URZ ;  /* 0x0000000115157890 */ /* 0x000fe2000fffe0ff */
[----:B---34-:R-:W-:-:S11]  /*1880*/  UMOV UR5, URZ ;  /* 0x000000ff00057c82 */ /* 0x018fd60008000000 */
.L_x_42:
[----:B------:R-:W2:Y:S02]  /*1890*/  S2UR UR4, SR_CgaCtaId ;  /* 0x00000000000479c3 */ /* 0x000ea40000008800 */
[----:B--2---:R-:W-:-:S09]  /*18a0*/  UISETP.NE.AND UP0, UPT, UR4, URZ, UPT ;  /* 0x000000ff0400728c */ /* 0x004fd2000bf05270 */
[----:B-1----:R-:W-:Y:S05]  /*18b0*/  BRA.U UP0, `(.L_x_23) ;  /* 0x0000000100287547 */ /* 0x002fea000b800000 */
[----:B------:R-:W-:Y:S02]  /*18c0*/  LEA R0, R9, UR13, 0x3 ;  /* 0x0000000d09007c11 */ /* 0x000fe4000f8e18ff */
[----:B------:R-:W-:-:S04]  /*18d0*/  SHF.L.U32 R3, R8, 0x1f, RZ ;  /* 0x0000001f08037819 */ /* 0x000fc800000006ff */
[----:B------:R-:W2:Y:S02]  /*18e0*/  SYNCS.PHASECHK.TRANS64.TRYWAIT P0, [R0+URZ+0x100], R3 ;  /* 0x00010003000075a7 */ /* 0x000ea400080011ff */
[----:B--2---:R-:W-:Y:S05]  /*18f0*/  @!P0 BRA `(.L_x_24) ;  /* 0x0000006400148947 */ /* 0x004fea0003800000 */
.L_x_123:
[----:B------:R3:W-:Y:S01]  /*1900*/  SYNCS.ARRIVE.TRANS64.A1T0 RZ, [R0+URZ+0xf0], RZ ;  /* 0x0000f0ff00ff79a7 */ /* 0x0007e200081000ff */
[----:B------:R-:W-:-:S05]  /*1910*/  VIADD R9, R9, 0x1 ;  /* 0x0000000109097836 */ /* 0x000fca0000000000 */
[----:B------:R-:W-:-:S04]  /*1920*/  ISETP.NE.AND P0, PT, R9, 0x2, PT ;  /* 0x000000020900780c */ /* 0x000fc80003f05270 */
[----:B--2---:R-:W-:Y:S02]  /*1930*/  SEL R3, RZ, 0x1, P0 ;  /* 0x00000001ff037807 */ /* 0x004fe40000000000 */
[----:B------:R-:W-:Y:S02]  /*1940*/  SEL R9, R9, RZ, P0 ;  /* 0x000000ff09097207 */ /* 0x000fe40000000000 */
[----:B------:R-:W-:-:S07]  /*1950*/  LOP3.LUT R8, R8, R3, RZ, 0x3c, !PT ;  /* 0x0000000308087212 */ /* 0x000fce00078e3cff */
.L_x_23:
[----:B------:R-:W-:Y:S01]  /*1960*/  ULEA UR4, UR5, UR13, 0x3 ;  /* 0x0000000d05047291 */ /* 0x000fe2000f8e18ff */
[----:B---3--:R-:W-:Y:S01]  /*1970*/  SHF.L.U32 R0, R12, 0x1f, RZ ;  /* 0x0000001f0c007819 */ /* 0x008fe200000006ff */
[----:B------:R-:W-:Y:S02]  /*1980*/  UISETP.GE.U32.AND UP0, UPT, UR46, 0x7f, UPT ;  /* 0x0000007f2e00788c */ /* 0x000fe4000bf06070 */
[----:B------:R-:W-:Y:S02]  /*1990*/  USHF.L.U32 UR11, UR30, 0x6, URZ ;  /* 0x000000061e0b7899 */ /* 0x000fe400080006ff */
[----:B------:R-:W-:Y:S01]  /*19a0*/  ULEA UR35, UR25, UR45, 0x7 ;  /* 0x0000002d19237291 */ /* 0x000fe2000f8e38ff */
[----:B------:R-:W-:Y:S02]  /*19b0*/  UMOV UR7, URZ ;  /* 0x000000ff00077c82 */ /* 0x000fe40008000000 */
[----:B------:R2:W3:Y:S02]  /*19c0*/  SYNCS.PHASECHK.TRANS64.TRYWAIT P0, [UR4+0x28], R0 ;  /* 0x00002800ff0075a7 */ /* 0x0004e40008001104 */
[----:B------:R-:W-:Y:S07]  /*19d0*/  BRA.U !UP0, `(.L_x_25) ;  /* 0x0000000108c07547 */ /* 0x000fee000b800000 */
[----:B------:R-:W-:Y:S01]  /*19e0*/  UMOV UR6, URZ ;  /* 0x000000ff00067c82 */ /* 0x000fe20008000000 */
[----:B------:R-:W-:-:S05]  /*19f0*/  UMOV UR4, UR5 ;  /* 0x0000000500047c82 */ /* 0x000fca0008000000 */
.L_x_31:
[----:B------:R-:W-:Y:S01]  /*1a00*/  ULEA UR33, UR4, UR13, 0x3 ;  /* 0x0000000d04217291 */ /* 0x000fe2000f8e18ff */
[----:B---3--:R-:W-:Y:S01]  /*1a10*/  @!P3 MOV R2, 0x6000 ;  /* 0x000060000002b802 */ /* 0x008fe20000000f00 */
[----:B-1-3--:R-:W-:Y:S10]  /*1a20*/  @P0 BRA `(.L_x_26) ;  /* 0x00000000000c0947 */ /* 0x00aff40003800000 */
[----:B------:R-:W-:-:S04]  /*1a30*/  SHF.L.U32 R3, R12, 0x1f, RZ ;  /* 0x0000001f0c037819 */ /* 0x000fc800000006ff */
[----:B------:R-:W3:Y:S02]  /*1a40*/  SYNCS.PHASECHK.TRANS64.TRYWAIT P0, [UR33+0x28], R3 ;  /* 0x00002803ff0075a7 */ /* 0x000ee40008001121 */
[----:B---3--:R-:W-:Y:S05]  /*1a50*/  @!P0 BRA `(.L_x_27) ;  /* 0x0000006000d08947 */ /* 0x008fea0003800000 */
.L_x_26:
[----:B------:R3:W-:Y:S01]  /*1a60*/  @!P3 SYNCS.ARRIVE.TRANS64 RZ, [UR33], R2 ;  /* 0x00000002ffffb9a7 */ /* 0x0007e20008000021 */
[----:B------:R-:W-:-:S04]  /*1a70*/  ULOP3.LUT UR5, UR24, 0x2, URZ, 0xfc, !UPT ;  /* 0x0000000218057892 */ /* 0x000fc8000f8efcff */
[----:B------:R-:W-:-:S09]  /*1a80*/  UISETP.NE.AND UP0, UPT, UR5, 0x2, UPT ;  /* 0x000000020500788c */ /* 0x000fd2000bf05270 */
[----:B------:R-:W-:Y:S05]  /*1a90*/  BRA.U UP0, `(.L_x_28) ;  /* 0x0000000100047547 */ /* 0x000fea000b800000 */
[----:B-1----:R-:W-:Y:S05]  /*1aa0*/  BPT.TRAP 0x1 ;  /* 0x000000040000795c */ /* 0x002fea0000300000 */
.L_x_28:
[----:B------:R-:W-:Y:S04]  /*1ab0*/  BSSY.RECONVERGENT B0, `(.L_x_29) ;  /* 0x0000003000007945 */ /* 0x000fe80003800200 */
[----:B------:R-:W-:Y:S05]  /*1ac0*/  @P2 BRA `(.L_x_30) ;  /* 0x0000000000042947 */ /* 0x000fea0003800000 */
[----:B-1----:R-:W-:Y:S05]  /*1ad0*/  BPT.TRAP 0x1 ;  /* 0x000000040000795c */ /* 0x002fea0000300000 */
.L_x_30:
[----:B-1----:R-:W-:Y:S05]  /*1ae0*/  BSYNC.RECONVERGENT B0 ;  /* 0x0000000000007941 */ /* 0x002fea0003800200 */
.L_x_29:
[----:B------:R-:W-:Y:S02]  /*1af0*/  UIADD3 UR5, UPT, UPT, UR4, 0x1, URZ ;  /* 0x0000000104057890 */ /* 0x000fe4000fffe0ff */
[----:B------:R-:W-:Y:S02]  /*1b00*/  UIADD3 UR16, UP1, UPT, UR26, 0x80, URZ ;  /* 0x000000801a107890 */ /* 0x000fe4000ff3e0ff */
[----:B------:R-:W-:Y:S02]  /*1b10*/  UISETP.NE.AND UP0, UPT, UR5, 0x5, UPT ;  /* 0x000000050500788c */ /* 0x000fe4000bf05270 */
[----:B------:R-:W-:Y:S02]  /*1b20*/  USHF.L.U32 UR34, UR6, 0x6, URZ ;  /* 0x0000000606227899 */ /* 0x000fe400080006ff */
[----:B------:R-:W-:Y:S02]  /*1b30*/  USEL UR8, URZ, 0x1, UP0 ;  /* 0x00000001ff087887 */ /* 0x000fe40008000000 */
[----:B------:R-:W-:-:S02]  /*1b40*/  USEL UR5, UR5, URZ, UP0 ;  /* 0x000000ff05057287 */ /* 0x000fc40008000000 */
[----:B------:R-:W-:Y:S02]  /*1b50*/  UIADD3 UR14, UP0, UPT, UR26, 0x180, URZ ;  /* 0x000001801a0e7890 */ /* 0x000fe4000ff1e0ff */
[----:B------:R-:W-:Y:S01]  /*1b60*/  LOP3.LUT R12, R12, UR8, RZ, 0x3c, !PT ;  /* 0x000000080c0c7c12 */ /* 0x000fe2000f8e3cff */
[----:B------:R-:W-:Y:S02]  /*1b70*/  USHF.L.U32 UR8, UR4, 0xd, URZ ;  /* 0x0000000d04087899 */ /* 0x000fe400080006ff */
[----:B------:R-:W-:Y:S01]  /*1b80*/  ULEA UR7, UR5, UR13, 0x3 ;  /* 0x0000000d05077291 */ /* 0x000fe2000f8e18ff */
[----:B--2---:R-:W-:Y:S01]  /*1b90*/  SHF.L.U32 R0, R12, 0x1f, RZ ;  /* 0x0000001f0c007819 */ /* 0x004fe200000006ff */
[----:B------:R-:W-:Y:S02]  /*1ba0*/  ULOP3.LUT UR4, UR8, UR28, URZ, 0xfc, !UPT ;  /* 0x0000001c08047292 */ /* 0x000fe4000f8efcff */
[----:B------:R-:W-:Y:S02]  /*1bb0*/  UIADD3.X UR17, UPT, UPT, URZ, UR27, URZ, UP1, !UPT ;  /* 0x0000001bff117290 */ /* 0x000fe40008ffe4ff */
[----:B------:R-:W-:-:S02]  /*1bc0*/  ULEA UR4, UR4, UR13, 0x1 ;  /* 0x0000000d04047291 */ /* 0x000fc4000f8e08ff */
[----:B------:R-:W-:Y:S01]  /*1bd0*/  UIADD3 UR8, UPT, UPT, UR13, 0x1a400, UR8 ;  /* 0x0001a4000d087890 */ /* 0x000fe2000fffe008 */
[----:B------:R4:W1:Y:S01]  /*1be0*/  SYNCS.PHASECHK.TRANS64.TRYWAIT P0, [UR7+0x28], R0 ;  /* 0x00002800ff0075a7 */ /* 0x0008620008001107 */
[----:B------:R-:W-:Y:S02]  /*1bf0*/  UIADD3 UR32, UPT, UPT, UR4, 0x6400, URZ ;  /* 0x0000640004207890 */ /* 0x000fe4000fffe0ff */
[----:B------:R-:W-:Y:S01]  /*1c00*/  UIADD3.X UR15, UPT, UPT, URZ, UR27, URZ, UP0, !UPT ;  /* 0x0000001bff0f7290 */ /* 0x000fe200087fe4ff */
[----:B------:R-:W-:Y:S01]  /*1c10*/  UMOV UR7, 0x30000 ;  /* 0x0003000000077882 */ /* 0x000fe20000000000 */
[----:B------:R-:W-:Y:S01]  /*1c20*/  UMOV UR18, 0x0 ;  /* 0x0000000000127882 */ /* 0x000fe20000000000 */
[----:B------:R-:W-:Y:S01]  /*1c30*/  UMOV UR19, 0x10000000 ;  /* 0x1000000000137882 */ /* 0x000fe20000000000 */
[----:B------:R-:W-:Y:S01]  /*1c40*/  UMOV UR12, UR36 ;  /* 0x00000024000c7c82 */ /* 0x000fe20008000000 */
[----:B------:R-:W-:Y:S01]  /*1c50*/  UMOV UR9, UR33 ;  /* 0x0000002100097c82 */ /* 0x000fe20008000000 */
[----:B------:R-:W-:Y:S01]  /*1c60*/  UMOV UR10, UR34 ;  /* 0x00000022000a7c82 */ /* 0x000fe20008000000 */
[----:B------:R2:W-:Y:S01]  /*1c70*/  UTMALDG.3D.MULTICAST [UR32], [UR16], UR7, desc[UR18] ;  /* 0x00001220100073b4 */ /* 0x0005e20008011807 */
[----:B------:R-:W-:Y:S01]  /*1c80*/  UIADD3 UR6, UPT, UPT, UR6, 0x1, URZ ;  /* 0x0000000106067890 */ /* 0x000fe2000fffe0ff */
[----:B------:R-:W-:-:S03]  /*1c90*/  UMOV UR4, UR5 ;  /* 0x0000000500047c82 */ /* 0x000fc60008000000 */
[----:B------:R-:W-:Y:S01]  /*1ca0*/  UISETP.NE.AND UP0, UPT, UR6, UR21, UPT ;  /* 0x000000150600728c */ /* 0x000fe2000bf05270 */
[----:B------:R4:W-:Y:S01]  /*1cb0*/  UTMALDG.3D [UR8], [UR14], desc[UR18] ;  /* 0x000012080e0075b4 */ /* 0x0009e20008011000 */
[----:B--2---:R-:W-:-:S07]  /*1cc0*/  UMOV UR7, UR21 ;  /* 0x0000001500077c82 */ /* 0x004fce0008000000 */
[----:B----4-:R-:W-:Y:S05]  /*1cd0*/  BRA.U UP0, `(.L_x_31) ;  /* 0xfffffffd00487547 */ /* 0x010fea000b83ffff */
.L_x_25:
[----:B------:R-:W-:Y:S01]  /*1ce0*/  ULEA UR4, UR5, UR13, 0x3 ;  /* 0x0000000d05047291 */ /* 0x000fe2000f8e18ff */
[----:B--2---:R-:W-:Y:S01]  /*1cf0*/  SHF.L.U32 R0, R12, 0x1f, RZ ;  /* 0x0000001f0c007819 */ /* 0x004fe200000006ff */
[----:B------:R-:W-:Y:S01]  /*1d00*/  @!P1 SYNCS.ARRIVE.TRANS64.A1T0 RZ, [UR13+0x88], RZ ;  /* 0x000088ffffff99a7 */ /* 0x000fe2000810000d */
[----:B------:R-:W-:-:S06]  /*1d10*/  UISETP.GT.AND UP0, UPT, UR43, UR42, UPT ;  /* 0x0000002a2b00728c */ /* 0x000fcc000bf04270 */
[----:B-1-3--:R1:W2:Y:S03]  /*1d20*/  SYNCS.PHASECHK.TRANS64.TRYWAIT P0, [UR4+0x28], R0 ;  /* 0x00002800ff0075a7 */ /* 0x00a2a60008001104 */
[----:B------:R-:W-:Y:S05]  /*1d30*/  BRA.U !UP0, `(.L_x_32) ;  /* 0x0000000108bc7547 */ /* 0x000fea000b800000 */
[----:B------:R-:W-:Y:S01]  /*1d40*/  UIADD3 UR25, UPT, UPT, UR44, UR7, URZ ;  /* 0x000000072c197290 */ /* 0x000fe2000fffe0ff */
[----:B------:R-:W-:-:S11]  /*1d50*/  UMOV UR4, UR5 ;  /* 0x0000000500047c82 */ /* 0x000fd60008000000 */
.L_x_38:
[----:B------:R-:W-:Y:S01]  /*1d60*/  ULEA UR17, UR4, UR13, 0x3 ;  /* 0x0000000d04117291 */ /* 0x000fe2000f8e18ff */
[----:B--2---:R-:W-:Y:S01]  /*1d70*/  @!P3 MOV R2, 0x6000 ;  /* 0x000060000002b802 */ /* 0x004fe20000000f00 */
[----:B--2-4-:R-:W-:Y:S10]  /*1d80*/  @P0 BRA `(.L_x_33) ;  /* 0x00000000000c0947 */ /* 0x014ff40003800000 */
[----:B------:R-:W-:-:S04]  /*1d90*/  SHF.L.U32 R3, R12, 0x1f, RZ ;  /* 0x0000001f0c037819 */ /* 0x000fc800000006ff */
[----:B------:R-:W2:Y:S02]  /*1da0*/  SYNCS.PHASECHK.TRANS64.TRYWAIT P0, [UR17+0x28], R3 ;  /* 0x00002803ff0075a7 */ /* 0x000ea40008001111 */
[----:B--2---:R-:W-:Y:S05]  /*1db0*/  @!P0 BRA `(.L_x_34) ;  /* 0x0000006000108947 */ /* 0x004fea0003800000 */
.L_x_33:
[----:B------:R2:W-:Y:S01]  /*1dc0*/  @!P3 SYNCS.ARRIVE.TRANS64 RZ, [UR17], R2 ;  /* 0x00000002ffffb9a7 */ /* 0x0005e20008000011 */
[----:B------:R-:W-:-:S04]  /*1dd0*/  ULOP3.LUT UR5, UR24, 0x2, URZ, 0xfc, !UPT ;  /* 0x0000000218057892 */ /* 0x000fc8000f8efcff */
[----:B------:R-:W-:-:S09]  /*1de0*/  UISETP.NE.AND UP0, UPT, UR5, 0x2, UPT ;  /* 0x000000020500788c */ /* 0x000fd2000bf05270 */
[----:B------:R-:W-:Y:S05]  /*1df0*/  BRA.U UP0, `(.L_x_35) ;  /* 0x0000000100047547 */ /* 0x000fea000b800000 */
[----:B------:R-:W-:Y:S05]  /*1e00*/  BPT.TRAP 0x1 ;  /* 0x000000040000795c */ /* 0x000fea0000300000 */
.L_x_35:
[----:B------:R-:W-:Y:S04]  /*1e10*/  BSSY.RECONVERGENT B0, `(.L_x_36) ;  /* 0x0000003000007945 */ /* 0x000fe80003800200 */
[----:B------:R-:W-:Y:S05]  /*1e20*/  @P2 BRA `(.L_x_37) ;  /* 0x0000000000042947 */ /* 0x000fea0003800000 */
[----:B------:R-:W-:Y:S05]  /*1e30*/  BPT.TRAP 0x1 ;  /* 0x000000040000795c */ /* 0x000fea0000300000 */
.L_x_37:
[----:B------:R-:W-:Y:S05]  /*1e40*/  BSYNC.RECONVERGENT B0 ;  /* 0x0000000000007941 */ /* 0x000fea0003800200 */
.L_x_36:
        /* <DEDUP_REMOVED lines=8> */
[----:B------:R-:W-:Y:S02]  /*1ed0*/  ULEA UR6, UR5, UR13, 0x3 ;  /* 0x0000000d05067291 */ /* 0x000fe4000f8e18ff */
[----:B------:R-:W-:Y:S01]  /*1ee0*/  ULEA UR8, UR4, UR13, 0xd ;  /* 0x0000000d04087291 */ /* 0x000fe2000f8e68ff */
[----:B-1----:R-:W-:Y:S01]  /*1ef0*/  SHF.L.U32 R0, R12, 0x1f, RZ ;  /* 0x0000001f0c007819 */ /* 0x002fe200000006ff */
[----:B------:R-:W-:Y:S02]  /*1f00*/  ULEA UR16, UR4, UR29, 0xe ;  /* 0x0000001d04107291 */ /* 0x000fe4000f8e70ff */
[----:B------:R-:W-:Y:S02]  /*1f10*/  UIADD3.X UR15, UPT, UPT, URZ, UR27, URZ, UP1, !UPT ;  /* 0x0000001bff0f7290 */ /* 0x000fe40008ffe4ff */
[----:B------:R-:W-:Y:S01]  /*1f20*/  UIADD3 UR8, UPT, UPT, UR8, 0x1a400, URZ ;  /* 0x0001a40008087890 */ /* 0x000fe2000fffe0ff */
[----:B------:R3:W4:Y:S01]  /*1f30*/  SYNCS.PHASECHK.TRANS64.TRYWAIT P0, [UR6+0x28], R0 ;  /* 0x00002800ff0075a7 */ /* 0x0007220008001106 */
[----:B------:R-:W-:Y:S01]  /*1f40*/  UIADD3.X UR23, UPT, UPT, URZ, UR27, URZ, UP0, !UPT ;  /* 0x0000001bff177290 */ /* 0x000fe200087fe4ff */
[----:B------:R-:W-:Y:S01]  /*1f50*/  UMOV UR6, 0x30000 ;  /* 0x0003000000067882 */ /* 0x000fe20000000000 */
[----:B------:R-:W-:Y:S01]  /*1f60*/  UMOV UR30, 0x0 ;  /* 0x00000000001e7882 */ /* 0x000fe20000000000 */
[----:B------:R-:W-:Y:S01]  /*1f70*/  UMOV UR31, 0x10000000 ;  /* 0x10000000001f7882 */ /* 0x000fe20000000000 */
[----:B------:R-:W-:Y:S01]  /*1f80*/  UMOV UR19, UR35 ;  /* 0x0000002300137c82 */ /* 0x000fe20008000000 */
[----:B------:R-:W-:Y:S01]  /*1f90*/  UMOV UR20, UR36 ;  /* 0x0000002400147c82 */ /* 0x000fe20008000000 */
[----:B------:R-:W-:Y:S01]  /*1fa0*/  UMOV UR12, UR36 ;  /* 0x00000024000c7c82 */ /* 0x000fe20008000000 */
[----:B------:R-:W-:Y:S01]  /*1fb0*/  UMOV UR9, UR17 ;  /* 0x0000001100097c82 */ /* 0x000fe20008000000 */
[----:B------:R-:W-:Y:S01]  /*1fc0*/  UMOV UR10, UR18 ;  /* 0x00000012000a7c82 */ /* 0x000fe20008000000 */
[----:B------:R3:W-:Y:S01]  /*1fd0*/  UTMALDG.3D.MULTICAST [UR16], [UR14], UR6, desc[UR30] ;  /* 0x00001e100e0073b4 */ /* 0x0007e20008011806 */
[----:B------:R-:W-:Y:S01]  /*1fe0*/  UIADD3 UR7, UPT, UPT, UR7, 0x1, URZ ;  /* 0x0000000107077890 */ /* 0x000fe2000fffe0ff */
[----:B------:R-:W-:-:S03]  /*1ff0*/  UMOV UR4, UR5 ;  /* 0x0000000500047c82 */ /* 0x000fc60008000000 */
[----:B------:R-:W-:Y:S01]  /*2000*/  UISETP.NE.AND UP0, UPT, UR7, UR25, UPT ;  /* 0x000000190700728c */ /* 0x000fe2000bf05270 */
[----:B------:R3:W-:Y:S08]  /*2010*/  UTMALDG.3D [UR8], [UR22], desc[UR30] ;  /* 0x00001e08160075b4 */ /* 0x0007f00008011000 */
[----:B---3--:R-:W-:Y:S05]  /*2020*/  BRA.U UP0, `(.L_x_38) ;  /* 0xfffffffd004c7547 */ /* 0x008fea000b83ffff */
.L_x_32:
[C---:B------:R-:W-:Y:S01]  /*2030*/  LEA R3, R11.reuse, UR13, 0x3 ;  /* 0x0000000d0b037c11 */ /* 0x040fe2000f8e18ff */
[----:B------:R-:W-:Y:S01]  /*2040*/  NOP ;  /* 0x0000000000007918 */ /* 0x000fe20000000000 */
[----:B-1----:R-:W-:Y:S02]  /*2050*/  SHF.L.U32 R0, R10, 0x1f, RZ ;  /* 0x0000001f0a007819 */ /* 0x002fe400000006ff */
[----:B------:R-:W-:Y:S02]  /*2060*/  LEA R5, R11, UR13, 0x4 ;  /* 0x0000000d0b057c11 */ /* 0x000fe4000f8e20ff */
[----:B--2-4-:R-:W1:Y:S02]  /*2070*/  SYNCS.PHASECHK.TRANS64.TRYWAIT P0, [R3+URZ+0x90], R0 ;  /* 0x00009000030075a7 */ /* 0x014e6400080011ff */
[----:B-1----:R-:W-:Y:S05]  /*2080*/  @!P0 BRA `(.L_x_39) ;  /* 0x0000005c00748947 */ /* 0x002fea0003800000 */
.L_x_126:
[----:B------:R-:W2:Y:S01]  /*2090*/  LDS.128 R4, [R5+0x120] ;  /* 0x0001200005047984 */ /* 0x000ea20000000c00 */
[----:B------:R-:W-:Y:S01]  /*20a0*/  UISETP.GE.AND UP0, UPT, UR40, 0x1, UPT ;  /* 0x000000012800788c */ /* 0x000fe2000bf06270 */
[----:B------:R-:W-:Y:S01]  /*20b0*/  @!PT LDS RZ, [RZ] ;  /* 0x00000000fffff984 */ /* 0x000fe20000000800 */
[----:B------:R-:W-:Y:S01]  /*20c0*/  @!PT LDS RZ, [RZ] ;  /* 0x00000000fffff984 */ /* 0x000fe20000000800 */
[----:B------:R-:W-:Y:S01]  /*20d0*/  @!PT LDS RZ, [RZ] ;  /* 0x00000000fffff984 */ /* 0x000fe20000000800 */
[----:B------:R-:W-:Y:S01]  /*20e0*/  @!PT LDS RZ, [RZ] ;  /* 0x00000000fffff984 */ /* 0x000fe20000000800 */
[----:B------:R3:W-:Y:S06]  /*20f0*/  MEMBAR.ALL.CTA ;  /* 0x0000000000007992 */ /* 0x0007ec0000008000 */
[----:B---3--:R-:W3:Y:S01]  /*2100*/  FENCE.VIEW.ASYNC.S ;  /* 0x00000000000073c6 */ /* 0x008ee20000000000 */
[----:B--2---:R-:W-:-:S13]  /*2110*/  LOP3.LUT P0, RZ, R6, 0x1, RZ, 0xc0, !PT ;  /* 0x0000000106ff7812 */ /* 0x004fda000780c0ff */
[----:B---3--:R-:W-:Y:S01]  /*2120*/  VOTEU.ANY UP1, P0 ;  /* 0x0000000000ff7886 */ /* 0x008fe20000020100 */
[----:B------:R-:W-:-:S13]  /*2130*/  PLOP3.LUT P0, PT, PT, PT, UP1, 0x80, 0x8 ;  /* 0x000000000008781c */ /* 0x000fda0003f0f018 */
[----:B-1----:R-:W-:Y:S02]  /*2140*/  @P0 LOP3.LUT R0, R5, 0xffff, RZ, 0xc0, !PT ;  /* 0x0000ffff05000812 */ /* 0x002fe400078ec0ff */
[----:B------:R-:W-:Y:S02]  /*2150*/  @P0 MOV R2, R4 ;  /* 0x0000000400020202 */ /* 0x000fe40000000f00 */
[----:B------:R-:W-:Y:S01]  /*2160*/  @P0 R2UR UR6, R0 ;  /* 0x00000000000602ca */ /* 0x000fe200000e0000 */
[----:B------:R-:W-:Y:S01]  /*2170*/  VIADD R0, R3, 0xa0 ;  /* 0x000000a003007836 */ /* 0x000fe20000000000 */
[----:B------:R-:W-:Y:S02]  /*2180*/  @P0 SHF.R.U32.HI R4, RZ, 0x10, R5 ;  /* 0x00000010ff040819 */ /* 0x000fe40000011605 */
[----:B------:R-:W-:Y:S02]  /*2190*/  @P0 R2UR UR7, R2 ;  /* 0x00000000020702ca */ /* 0x000fe400000e0000 */
[----:B------:R-:W-:-:S02]  /*21a0*/  PRMT R0, RZ, 0x654, R0 ;  /* 0x00000654ff007816 */ /* 0x000fc40000000000 */
[----:B------:R-:W-:Y:S02]  /*21b0*/  @P0 R2UR UR4, R4 ;  /* 0x00000000040402ca */ /* 0x000fe400000e0000 */
[----:B------:R1:W-:Y:S03]  /*21c0*/  SYNCS.ARRIVE.TRANS64.RED.A1T0 RZ, [R0+URZ], RZ ;  /* 0x000000ff00ff79a7 */ /* 0x0003e600081004ff */
[----:B------:R-:W-:-:S04]  /*21d0*/  @UP1 UMOV UR37, UR6 ;  /* 0x0000000600251c82 */ /* 0x000fc80008000000 */
[----:B------:R-:W-:-:S04]  /*21e0*/  @UP1 UMOV UR38, UR7 ;  /* 0x0000000700261c82 */ /* 0x000fc80008000000 */
[----:B------:R-:W-:Y:S01]  /*21f0*/  @UP1 UMOV UR36, UR4 ;  /* 0x0000000400241c82 */ /* 0x000fe20008000000 */
[----:B------:R-:W-:Y:S05]  /*2200*/  BRA.U !UP0, `(.L_x_40) ;  /* 0x0000000108d47547 */ /* 0x000fea000b800000 */
[----:B------:R-:W2:Y:S01]  /*2210*/  LDCU.128 UR16, c[0x0][0xb10] ;  /* 0x00016200ff1077ac */ /* 0x000ea20008000c00 */
[----:B------:R-:W3:Y:S01]  /*2220*/  LDCU UR12, c[0x0][0xb20] ;  /* 0x00016400ff0c77ac */ /* 0x000ee20008000800 */
[----:B------:R-:W4:Y:S01]  /*2230*/  LDCU UR20, c[0x0][0xb0c] ;  /* 0x00016180ff1477ac */ /* 0x000f220008000800 */
[----:B------:R-:W1:Y:S01]  /*2240*/  LDCU.64 UR8, c[0x0][0xb28] ;  /* 0x00016500ff0877ac */ /* 0x000e620008000a00 */
[----:B------:R-:W-:Y:S02]  /*2250*/  UISETP.NE.AND UP3, UPT, UR40, 0x1, UPT ;  /* 0x000000012800788c */ /* 0x000fe4000bf65270 */
[----:B--2---:R-:W-:Y:S02]  /*2260*/  UIMAD.WIDE.U32 UR10, UR39, UR19, URZ ;  /* 0x00000013270a72a5 */ /* 0x004fe4000f8e00ff */
[----:B------:R-:W-:Y:S02]  /*2270*/  UIMAD.WIDE.U32 UR6, UR41, UR16, URZ ;  /* 0x00000010290672a5 */ /* 0x000fe4000f8e00ff */
[----:B------:R-:W-:-:S02]  /*2280*/  UISETP.NE.AND UP0, UPT, UR18, 0x1, UPT ;  /* 0x000000011200788c */ /* 0x000fc4000bf05270 */
[----:B------:R-:W-:Y:S01]  /*2290*/  UIMAD.WIDE.U32 UR22, UR37, UR19, URZ ;  /* 0x00000013251672a5 */ /* 0x000fe2000f8e00ff */
[----:B------:R-:W-:Y:S02]  /*22a0*/  UMOV UR10, UR11 ;  /* 0x0000000b000a7c82 */ /* 0x000fe40008000000 */
[----:B------:R-:W-:Y:S01]  /*22b0*/  UMOV UR6, UR7 ;  /* 0x0000000700067c82 */ /* 0x000fe20008000000 */
[----:B---3--:R-:W-:Y:S02]  /*22c0*/  USHF.R.U32.HI UR10, URZ, UR12, UR10 ;  /* 0x0000000cff0a7299 */ /* 0x008fe4000801160a */
[----:B------:R-:W-:Y:S02]  /*22d0*/  USHF.R.U32.HI UR7, URZ, UR17, UR6 ;  /* 0x00000011ff077299 */ /* 0x000fe40008011606 */
[----:B----4-:R-:W-:Y:S02]  /*22e0*/  UISETP.NE.AND UP2, UPT, UR20, 0x1, UPT ;  /* 0x000000011400788c */ /* 0x010fe4000bf45270 */
[----:B------:R-:W-:-:S02]  /*22f0*/  USEL UR6, UR39, UR10, !UP0 ;  /* 0x0000000a27067287 */ /* 0x000fc4000c000000 */
[----:B------:R-:W-:Y:S02]  /*2300*/  USEL UR7, UR41, UR7, !UP2 ;  /* 0x0000000729077287 */ /* 0x000fe4000d000000 */
[----:B-1----:R-:W-:Y:S01]  /*2310*/  UIMAD.WIDE.U32 UR10, UR6, UR8, URZ ;  /* 0x00000008060a72a5 */ /* 0x002fe2000f8e00ff */
[----:B------:R-:W-:Y:S01]  /*2320*/  UMOV UR4, UR23 ;  /* 0x0000001700047c82 */ /* 0x000fe20008000000 */
[----:B------:R-:W-:Y:S02]  /*2330*/  UIMAD.WIDE.U32 UR14, UR38, UR16, URZ ;  /* 0x00000010260e72a5 */ /* 0x000fe4000f8e00ff */
[----:B------:R-:W-:-:S03]  /*2340*/  UIMAD.WIDE.U32 UR22, UR7, UR8, URZ ;  /* 0x00000008071672a5 */ /* 0x000fc6000f8e00ff */
[----:B------:R-:W-:Y:S01]  /*2350*/  UMOV UR10, UR11 ;  /* 0x0000000b000a7c82 */ /* 0x000fe20008000000 */
[----:B------:R-:W-:Y:S02]  /*2360*/  USHF.R.U32.HI UR4, URZ, UR12, UR4 ;  /* 0x0000000cff047299 */ /* 0x000fe40008011604 */
[----:B------:R-:W-:Y:S01]  /*2370*/  @UP3 USHF.R.U32.HI UR6, URZ, UR9, UR10 ;  /* 0x00000009ff063299 */ /* 0x000fe2000801160a */
[----:B------:R-:W-:Y:S01]  /*2380*/  UMOV UR14, UR15 ;  /* 0x0000000f000e7c82 */ /* 0x000fe20008000000 */
[----:B------:R-:W-:Y:S01]  /*2390*/  UMOV UR22, UR23 ;  /* 0x0000001700167c82 */ /* 0x000fe20008000000 */
[----:B------:R-:W-:Y:S02]  /*23a0*/  USHF.R.U32.HI UR17, URZ, UR17, UR14 ;  /* 0x00000011ff117299 */ /* 0x000fe4000801160e */
[----:B------:R-:W-:Y:S02]  /*23b0*/  USEL UR4, UR37, UR4, !UP0 ;  /* 0x0000000425047287 */ /* 0x000fe4000c000000 */
[----:B------:R-:W-:-:S02]  /*23c0*/  @UP3 USHF.R.U32.HI UR7, URZ, UR9, UR22 ;  /* 0x00000009ff073299 */ /* 0x000fc40008011616 */
[----:B------:R-:W-:Y:S02]  /*23d0*/  UIMAD UR10, UR40, UR6, URZ ;  /* 0x00000006280a72a4 */ /* 0x000fe4000f8e02ff */
[----:B------:R-:W-:Y:S02]  /*23e0*/  USEL UR6, UR38, UR17, !UP2 ;  /* 0x0000001126067287 */ /* 0x000fe4000d000000 */
[----:B------:R-:W-:Y:S02]  /*23f0*/  UIMAD UR12, UR40, UR7, URZ ;  /* 0x00000007280c72a4 */ /* 0x000fe4000f8e02ff */
[----:B------:R-:W-:Y:S02]  /*2400*/  UISETP.GE.AND UP0, UPT, UR4, UR10, UPT ;  /* 0x0000000a0400728c */ /* 0x000fe4000bf06270 */
[----:B------:R-:W-:Y:S02]  /*2410*/  UIMAD.WIDE.U32 UR10, UR4, UR8, URZ ;  /* 0x00000008040a72a5 */ /* 0x000fe4000f8e00ff */
[----:B------:R-:W-:-:S02]  /*2420*/  UISETP.GE.OR UP0, UPT, UR6, UR12, UP0 ;  /* 0x0000000c0600728c */ /* 0x000fc40008706670 */
        /* <DEDUP_REMOVED lines=19> */
.L_x_40:
[----:B------:R-:W2:Y:S02]  /*2560*/  LDCU UR4, c[0x0][0xb30] ;  /* 0x00016600ff0477ac */ /* 0x000ea40008000800 */
[----:B--2---:R-:W-:-:S09]  /*2570*/  UISETP.NE.AND UP0, UPT, UR4, 0x1, UPT ;  /* 0x000000010400788c */ /* 0x004fd2000bf05270 */
[----:B------:R-:W-:Y:S05]  /*2580*/  BRA.U UP0, `(.L_x_41) ;  /* 0x0000000100447547 */ /* 0x000fea000b800000 */
[----:B------:R-:W2:Y:S01]  /*2590*/  LDCU.128 UR16, c[0x0][0xb10] ;  /* 0x00016200ff1077ac */ /* 0x000ea20008000c00 */
[----:B------:R-:W3:Y:S01]  /*25a0*/  LDCU UR10, c[0x0][0xb0c] ;  /* 0x00016180ff0a77ac */ /* 0x000ee20008000800 */
[----:B------:R-:W4:Y:S01]  /*25b0*/  LDCU UR11, c[0x0][0xb20] ;  /* 0x00016400ff0b77ac */ /* 0x000f220008000800 */
[----:B--2---:R-:W-:Y:S02]  /*25c0*/  UIMAD.WIDE.U32 UR8, UR38, UR16, URZ ;  /* 0x00000010260872a5 */ /* 0x004fe4000f8e00ff */
[----:B------:R-:W-:Y:S02]  /*25d0*/  UIMAD.WIDE.U32 UR6, UR37, UR19, URZ ;  /* 0x00000013250672a5 */ /* 0x000fe4000f8e00ff */
[----:B---3--:R-:W-:Y:S02]  /*25e0*/  UISETP.NE.AND UP2, UPT, UR10, 0x1, UPT ;  /* 0x000000010a00788c */ /* 0x008fe4000bf45270 */
[----:B------:R-:W-:Y:S01]  /*25f0*/  UISETP.NE.AND UP0, UPT, UR18, 0x1, UPT ;  /* 0x000000011200788c */ /* 0x000fe2000bf05270 */
[----:B------:R-:W-:-:S02]  /*2600*/  UMOV UR8, UR9 ;  /* 0x0000000900087c82 */ /* 0x000fc40008000000 */
[----:B------:R-:W-:Y:S01]  /*2610*/  UMOV UR4, UR7 ;  /* 0x0000000700047c82 */ /* 0x000fe20008000000 */
[----:B------:R-:W-:Y:S02]  /*2620*/  USHF.R.U32.HI UR17, URZ, UR17, UR8 ;  /* 0x00000011ff117299 */ /* 0x000fe40008011608 */
[----:B----4-:R-:W-:Y:S02]  /*2630*/  USHF.R.U32.HI UR4, URZ, UR11, UR4 ;  /* 0x0000000bff047299 */ /* 0x010fe40008011604 */
[----:B------:R-:W-:Y:S02]  /*2640*/  USEL UR6, UR38, UR17, !UP2 ;  /* 0x0000001126067287 */ /* 0x000fe4000d000000 */
[----:B------:R-:W-:-:S04]  /*2650*/  USEL UR4, UR37, UR4, !UP0 ;  /* 0x0000000425047287 */ /* 0x000fc8000c000000 */
[----:B------:R-:W-:Y:S02]  /*2660*/  UIADD3 UR7, UPT, UPT, UR6, -UR4, URZ ;  /* 0x8000000406077290 */ /* 0x000fe4000fffe0ff */
[----:B------:R-:W-:Y:S02]  /*2670*/  UIADD3 UR4, UPT, UPT, -UR6, UR4, URZ ;  /* 0x0000000406047290 */ /* 0x000fe4000fffe1ff */
[----:B------:R-:W-:Y:S02]  /*2680*/  UIMAD UR37, UR7, UR18, UR37 ;  /* 0x00000012072572a4 */ /* 0x000fe4000f8e0225 */
[----:B------:R-:W-:-:S12]  /*2690*/  UIMAD UR38, UR4, UR10, UR38 ;  /* 0x0000000a042672a4 */ /* 0x000fd8000f8e0226 */
.L_x_41:
[----:B------:R-:W-:Y:S01]  /*26a0*/  VIADD R11, R11, 0x1 ;  /* 0x000000010b0b7836 */ /* 0x000fe20000000000 */
[----:B------:R-:W-:Y:S02]  /*26b0*/  R2UR UR6, R87 ;  /* 0x00000000570672ca */ /* 0x000fe400000e0000 */
[----:B------:R-:W-:Y:S02]  /*26c0*/  R2UR UR4, R86 ;  /* 0x00000000560472ca */ /* 0x000fe400000e0000 */
[C---:B------:R-:W-:Y:S02]  /*26d0*/  ISETP.NE.AND P0, PT, R11.reuse, 0x2, PT ;  /* 0x000000020b00780c */ /* 0x040fe40003f05270 */
[----:B------:R-:W-:Y:S02]  /*26e0*/  PLOP3.LUT P1, PT, PT, PT, PT, 0x80, 0x8 ;  /* 0x000000000008781c */ /* 0x000fe40003f2f070 */
[----:B------:R-:W-:Y:S02]  /*26f0*/  SEL R3, RZ, 0x1, P0 ;  /* 0x00000001ff037807 */ /* 0x000fe40000000000 */
[----:B------:R-:W-:-:S02]  /*2700*/  SEL R11, R11, RZ, P0 ;  /* 0x000000ff0b0b7207 */ /* 0x000fc40000000000 */
[----:B------:R-:W-:Y:S01]  /*2710*/  LOP3.LUT R10, R10, R3, RZ, 0x3c, !PT ;  /* 0x000000030a0a7212 */ /* 0x000fe200078e3cff */
[----:B------:R-:W-:Y:S02]  /*2720*/  UIADD3 UR25, UPT, UPT, UR38, UR6, URZ ;  /* 0x0000000626197290 */ /* 0x000fe4000fffe0ff */
[----:B------:R-:W-:Y:S01]  /*2730*/  UIADD3 UR30, UPT, UPT, UR37, UR4, URZ ;  /* 0x00000004251e7290 */ /* 0x000fe2000fffe0ff */
[----:B------:R-:W-:Y:S11]  /*2740*/  BRA.U UP1, `(.L_x_42) ;  /* 0xfffffff101507547 */ /* 0x000ff6000b83ffff */
[----:B------:R-:W-:Y:S01]  /*2750*/  UIADD3 UR13, UPT, UPT, UR13, 0x28, URZ ;  /* 0x000000280d0d7890 */ /* 0x000fe2000fffe0ff */
[----:B------:R-:W-:-:S03]  /*2760*/  SHF.L.U32 R3, R12, 0x1f, RZ ;  /* 0x0000001f0c037819 */ /* 0x000fc600000006ff */
[----:B------:R-:W-:-:S09]  /*2770*/  ULEA UR4, UR5, UR13, 0x3 ;  /* 0x0000000d05047291 */ /* 0x000fd2000f8e18ff */
[----:B------:R-:W2:Y:S02]  /*2780*/  SYNCS.PHASECHK.TRANS64.TRYWAIT P0, [UR4], R3 ;  /* 0x00000003ff0075a7 */ /* 0x000ea40008001104 */
[----:B--2---:R-:W-:Y:S05]  /*2790*/  @!P0 BRA `(.L_x_43) ;  /* 0x0000005400c48947 */ /* 0x004fea0003800000 */
.L_x_128:
[----:B------:R-:W-:-:S04]  /*27a0*/  UIADD3 UR4, UPT, UPT, UR5, 0x1, URZ ;  /* 0x0000000105047890 */ /* 0x000fc8000fffe0ff */
[----:B------:R-:W-:-:S04]  /*27b0*/  UISETP.NE.AND UP0, UPT, UR4, 0x5, UPT ;  /* 0x000000050400788c */ /* 0x000fc8000bf05270 */
[----:B------:R-:W-:Y:S02]  /*27c0*/  USEL UR6, URZ, 0x1, UP0 ;  /* 0x00000001ff067887 */ /* 0x000fe40008000000 */
[----:B------:R-:W-:-:S04]  /*27d0*/  USEL UR4, UR4, URZ, UP0 ;  /* 0x000000ff04047287 */ /* 0x000fc80008000000 */
[----:B------:R-:W-:Y:S01]  /*27e0*/  ULEA UR5, UR4, UR13, 0x3 ;  /* 0x0000000d04057291 */ /* 0x000fe2000f8e18ff */
[----:B------:R-:W-:-:S04]  /*27f0*/  LOP3.LUT R2, R12, UR6, RZ, 0x3c, !PT ;  /* 0x000000060c027c12 */ /* 0x000fc8000f8e3cff */
[----:B-1----:R-:W-:-:S04]  /*2800*/  SHF.L.U32 R3, R2, 0x1f, RZ ;  /* 0x0000001f02037819 */ /* 0x002fc800000006ff */
[----:B------:R-:W1:Y:S02]  /*2810*/  SYNCS.PHASECHK.TRANS64.TRYWAIT P0, [UR5], R3 ;  /* 0x00000003ff0075a7 */ /* 0x000e640008001105 */
[----:B-1----:R-:W-:Y:S05]  /*2820*/  @!P0 BRA `(.L_x_44) ;  /* 0x0000005400b88947 */ /* 0x002fea0003800000 */
.L_x_130:
        /* <DEDUP_REMOVED lines=9> */
.L_x_132:
        /* <DEDUP_REMOVED lines=9> */
.L_x_134:
[----:B------:R-:W-:-:S04]  /*2950*/  UIADD3 UR4, UPT, UPT, UR4, 0x1, URZ ;  /* 0x0000000104047890 */ /* 0x000fc8000fffe0ff */
[----:B------:R-:W-:-:S04]  /*2960*/  UISETP.NE.AND UP0, UPT, UR4, 0x5, UPT ;  /* 0x000000050400788c */ /* 0x000fc8000bf05270 */
[----:B------:R-:W-:Y:S02]  /*2970*/  USEL UR5, URZ, 0x1, UP0 ;  /* 0x00000001ff057887 */ /* 0x000fe40008000000 */
[----:B------:R-:W-:-:S04]  /*2980*/  USEL UR4, UR4, URZ, UP0 ;  /* 0x000000ff04047287 */ /* 0x000fc80008000000 */
[----:B------:R-:W-:Y:S01]  /*2990*/  ULEA UR4, UR4, UR13, 0x3 ;  /* 0x0000000d04047291 */ /* 0x000fe2000f8e18ff */
[----:B-1----:R-:W-:-:S04]  /*29a0*/  LOP3.LUT R3, R2, UR5, RZ, 0x3c, !PT ;  /* 0x0000000502037c12 */ /* 0x002fc8000f8e3cff */
[----:B------:R-:W-:Y:S01]  /*29b0*/  SHF.L.U32 R3, R3, 0x1f, RZ ;  /* 0x0000001f03037819 */ /* 0x000fe200000006ff */
[----:B------:R-:W-:-:S07]  /*29c0*/  IMAD.U32 R0, RZ, RZ, UR4 ;  /* 0x00000004ff007e24 */ /* 0x000fce000f8e00ff */
.L_x_47:
[----:B-1----:R1:W2:Y:S02]  /*29d0*/  SYNCS.PHASECHK.TRANS64.TRYWAIT P0, [R0+URZ], R3 ;  /* 0x00000003000075a7 */ /* 0x0022a400080011ff */
[----:B--2---:R-:W-:Y:S05]  /*29e0*/  @!P0 NANOSLEEP.SYNCS 0x989680 ;  /* 0x009896800000895d */ /* 0x004fea0003900000 */
[----:B------:R-:W2:Y:S02]  /*29f0*/  @!P0 SYNCS.PHASECHK.TRANS64 P0, [R0+URZ], R3 ;  /* 0x00000003000085a7 */ /* 0x000ea400080010ff */
[----:B--2---:R-:W-:Y:S05]  /*2a00*/  @P0 EXIT ;  /* 0x000000000000094d */ /* 0x004fea0003800000 */
[----:B------:R-:W-:Y:S05]  /*2a10*/  BRA `(.L_x_47) ;  /* 0xfffffffc00ec7947 */ /* 0x000fea000383ffff */
.L_x_22:
[----:B------:R-:W1:Y:S02]  /*2a20*/  S2UR UR4, SR_CgaCtaId ;  /* 0x00000000000479c3 */ /* 0x000e640000008800 */
[----:B-1----:R-:W-:-:S04]  /*2a30*/  UISETP.NE.AND UP0, UPT, UR4, URZ, UPT ;  /* 0x000000ff0400728c */ /* 0x002fc8000bf05270 */
[----:B------:R-:W-:-:S09]  /*2a40*/  UISETP.NE.OR UP0, UPT, UR22, 0x1, UP0 ;  /* 0x000000011600788c */ /* 0x000fd20008705670 */
[----:B------:R-:W-:Y:S05]  /*2a50*/  BRA.U UP0, `(.L_x_48) ;  /* 0x00000005004c7547 */ /* 0x000fea000b800000 */
[----:B------:R-:W1:Y:S01]  /*2a60*/  S2UR UR5, SR_CgaCtaId ;  /* 0x00000000000579c3 */ /* 0x000e620000008800 */
[----:B------:R-:W-:Y:S01]  /*2a70*/  UMOV UR4, 0x400 ;  /* 0x0000040000047882 */ /* 0x000fe20000000000 */
[----:B------:R-:W-:Y:S01]  /*2a80*/  ISETP.GE.U32.AND P2, PT, R0, 0x2, PT ;  /* 0x000000020000780c */ /* 0x000fe20003f46070 */
[----:B------:R-:W-:Y:S01]  /*2a90*/  IMAD.MOV.U32 R12, RZ, RZ, 0x1 ;  /* 0x00000001ff0c7424 */ /* 0x000fe200078e00ff */
[----:B------:R-:W-:Y:S02]  /*2aa0*/  CS2R R10, SRZ ;  /* 0x00000000000a7805 */ /* 0x000fe4000001ff00 */
[----:B------:R-:W-:Y:S01]  /*2ab0*/  CS2R R8, SRZ ;  /* 0x0000000000087805 */ /* 0x000fe2000001ff00 */
[----:B-1----:R-:W-:-:S03]  /*2ac0*/  ULEA UR6, UR5, UR4, 0x18 ;  /* 0x0000000405067291 */ /* 0x002fc6000f8ec0ff */
[----:B------:R-:W-:-:S09]  /*2ad0*/  UMOV UR5, URZ ;  /* 0x000000ff00057c82 */ /* 0x000fd20008000000 */
.L_x_52:
[----:B------:R-:W-:Y:S02]  /*2ae0*/  LEA R2, R8, UR6, 0x3 ;  /* 0x0000000608027c11 */ /* 0x000fe4000f8e18ff */
[----:B------:R-:W-:-:S03]  /*2af0*/  SHF.L.U32 R5, R9, 0x1f, RZ ;  /* 0x0000001f09057819 */ /* 0x000fc600000006ff */
[----:B------:R-:W-:Y:S01]  /*2b00*/  VIADD R4, R2, 0x100 ;  /* 0x0000010002047836 */ /* 0x000fe20000000000 */
[----:B------:R-:W1:Y:S02]  /*2b10*/  SYNCS.PHASECHK.TRANS64.TRYWAIT P0, [R2+URZ+0xf0], R5 ;  /* 0x0000f005020075a7 */ /* 0x000e6400080011ff */
[----:B-1----:R-:W-:Y:S05]  /*2b20*/  @!P0 BRA `(.L_x_49) ;  /* 0x0000005400408947 */ /* 0x002fea0003800000 */
.L_x_135:
[----:B------:R-:W-:Y:S01]  /*2b30*/  ULEA UR4, UR5, UR6, 0x3 ;  /* 0x0000000605047291 */ /* 0x000fe2000f8e18ff */
[----:B------:R-:W-:Y:S02]  /*2b40*/  PRMT R4, RZ, 0x654, R4 ;  /* 0x00000654ff047816 */ /* 0x000fe40000000004 */
[----:B-1----:R-:W-:Y:S01]  /*2b50*/  SHF.L.U32 R5, R12, 0x1f, RZ ;  /* 0x0000001f0c057819 */ /* 0x002fe200000006ff */
[----:B------:R-:W-:Y:S01]  /*2b60*/  UIADD3 UR7, UPT, UPT, UR4, 0x90, URZ ;  /* 0x0000009004077890 */ /* 0x000fe2000fffe0ff */
[----:B------:R1:W-:Y:S05]  /*2b70*/  SYNCS.ARRIVE.TRANS64.RED.A1T0 RZ, [R4+URZ], RZ ;  /* 0x000000ff04ff79a7 */ /* 0x0003ea00081004ff */
[----:B------:R-:W-:Y:S01]  /*2b80*/  IMAD.U32 R7, RZ, RZ, UR7 ;  /* 0x00000007ff077e24 */ /* 0x000fe2000f8e00ff */
[----:B------:R-:W2:Y:S04]  /*2b90*/  SYNCS.PHASECHK.TRANS64.TRYWAIT P0, [UR4+0xa0], R5 ;  /* 0x0000a005ff0075a7 */ /* 0x000ea80008001104 */
[----:B------:R-:W-:Y:S01]  /*2ba0*/  PRMT R6, R0, 0x654, R7 ;  /* 0x0000065400067816 */ /* 0x000fe20000000007 */
[----:B-1----:R-:W-:Y:S01]  /*2bb0*/  @!P2 IMAD.MOV.U32 R4, RZ, RZ, 0x10 ;  /* 0x00000010ff04a424 */ /* 0x002fe200078e00ff */
[----:B--2---:R-:W-:Y:S06]  /*2bc0*/  @!P0 BRA `(.L_x_50) ;  /* 0x00000054002c8947 */ /* 0x004fec0003800000 */
.L_x_137:
[----:B------:R-:W-:Y:S01]  /*2bd0*/  ULEA UR8, UR5, UR6, 0x4 ;  /* 0x0000000605087291 */ /* 0x000fe2000f8e20ff */
[----:B------:R-:W-:Y:S01]  /*2be0*/  SEL R3, R6, R3, !P2 ;  /* 0x0000000306037207 */ /* 0x000fe20005000000 */
[----:B------:R-:W-:Y:S01]  /*2bf0*/  UIADD3 UR9, UPT, UPT, UR4, 0x90, URZ ;  /* 0x0000009004097890 */ /* 0x000fe2000fffe0ff */
[----:B-1----:R-:W-:Y:S01]  /*2c00*/  LEA R2, R11, UR6, 0x3 ;  /* 0x000000060b027c11 */ /* 0x002fe2000f8e18ff */
[----:B------:R-:W-:Y:S01]  /*2c10*/  UIADD3 UR8, UPT, UPT, UR8, 0x120, URZ ;  /* 0x0000012008087890 */ /* 0x000fe2000fffe0ff */
[----:B------:R-:W-:Y:S01]  /*2c20*/  SHF.L.U32 R5, R10, 0x1f, RZ ;  /* 0x0000001f0a057819 */ /* 0x000fe200000006ff */
[----:B------:R1:W-:Y:S01]  /*2c30*/  @!P2 SYNCS.ARRIVE.TRANS64.RED RZ, [R3+URZ], R4 ;  /* 0x0000000403ffa9a7 */ /* 0x0003e200080004ff */
[----:B------:R-:W-:Y:S01]  /*2c40*/  UIADD3 UR4, UPT, UPT, UR5, 0x1, URZ ;  /* 0x0000000105047890 */ /* 0x000fe2000fffe0ff */
[----:B------:R-:W-:-:S03]  /*2c50*/  VIADD R8, R8, 0x1 ;  /* 0x0000000108087836 */ /* 0x000fc60000000000 */
[----:B------:R-:W-:Y:S02]  /*2c60*/  UISETP.NE.AND UP0, UPT, UR4, 0x2, UPT ;  /* 0x000000020400788c */ /* 0x000fe4000bf05270 */
[----:B------:R-:W-:Y:S06]  /*2c70*/  UGETNEXTWORKID.BROADCAST [UR8], [UR9] ;  /* 0x00000000080073ca */ /* 0x000fec0008000100 */
[----:B------:R-:W-:Y:S01]  /*2c80*/  USEL UR7, URZ, 0x1, UP0 ;  /* 0x00000001ff077887 */ /* 0x000fe20008000000 */
[----:B------:R-:W-:Y:S01]  /*2c90*/  ISETP.NE.AND P0, PT, R8, 0x2, PT ;  /* 0x000000020800780c */ /* 0x000fe20003f05270 */
[----:B------:R-:W-:Y:S01]  /*2ca0*/  USEL UR5, UR4, URZ, UP0 ;  /* 0x000000ff04057287 */ /* 0x000fe20008000000 */
[----:B------:R-:W2:Y:S03]  /*2cb0*/  SYNCS.PHASECHK.TRANS64.TRYWAIT P1, [R2+URZ+0x90], R5 ;  /* 0x00009005020075a7 */ /* 0x000ea600080211ff */
[----:B------:R-:W-:Y:S01]  /*2cc0*/  LOP3.LUT R12, R12, UR7, RZ, 0x3c, !PT ;  /* 0x000000070c0c7c12 */ /* 0x000fe2000f8e3cff */
[----:B-12---:R-:W-:Y:S07]  /*2cd0*/  @!P1 BRA `(.L_x_51) ;  /* 0x0000005400009947 */ /* 0x006fee0003800000 */
.L_x_138:
[C---:B------:R-:W-:Y:S01]  /*2ce0*/  LEA R4, R11.reuse, UR6, 0x4 ;  /* 0x000000060b047c11 */ /* 0x040fe2000f8e20ff */
[----:B-1----:R-:W-:Y:S01]  /*2cf0*/  VIADD R2, R2, 0xa0 ;  /* 0x000000a002027836 */ /* 0x002fe20000000000 */
[----:B------:R-:W-:Y:S01]  /*2d00*/  SEL R8, R8, RZ, P0 ;  /* 0x000000ff08087207 */ /* 0x000fe20000000000 */
[----:B------:R-:W-:-:S03]  /*2d10*/  VIADD R11, R11, 0x1 ;  /* 0x000000010b0b7836 */ /* 0x000fc60000000000 */
[----:B------:R-:W1:Y:S01]  /*2d20*/  LDS.128 R4, [R4+0x120] ;  /* 0x0001200004047984 */ /* 0x000e620000000c00 */
[----:B------:R-:W-:Y:S02]  /*2d30*/  PRMT R2, RZ, 0x654, R2 ;  /* 0x00000654ff027816 */ /* 0x000fe40000000002 */
[C---:B------:R-:W-:Y:S01]  /*2d40*/  ISETP.NE.AND P1, PT, R11.reuse, 0x2, PT ;  /* 0x000000020b00780c */ /* 0x040fe20003f25270 */
[----:B------:R-:W-:Y:S01]  /*2d50*/  @!PT LDS RZ, [RZ] ;  /* 0x00000000fffff984 */ /* 0x000fe20000000800 */
[----:B------:R-:W-:Y:S01]  /*2d60*/  @!PT LDS RZ, [RZ] ;  /* 0x00000000fffff984 */ /* 0x000fe20000000800 */
[----:B------:R-:W-:Y:S01]  /*2d70*/  @!PT LDS RZ, [RZ] ;  /* 0x00000000fffff984 */ /* 0x000fe20000000800 */
[----:B------:R-:W-:Y:S01]  /*2d80*/  @!PT LDS RZ, [RZ] ;  /* 0x00000000fffff984 */ /* 0x000fe20000000800 */
[----:B------:R2:W-:Y:S06]  /*2d90*/  MEMBAR.ALL.CTA ;  /* 0x0000000000007992 */ /* 0x0005ec0000008000 */
[----:B--2---:R-:W2:Y:S01]  /*2da0*/  FENCE.VIEW.ASYNC.S ;  /* 0x00000000000073c6 */ /* 0x004ea20000000000 */
[----:B------:R-:W-:Y:S01]  /*2db0*/  SEL R11, R11, RZ, P1 ;  /* 0x000000ff0b0b7207 */ /* 0x000fe20000800000 */
[----:B--2---:R2:W-:Y:S01]  /*2dc0*/  SYNCS.ARRIVE.TRANS64.RED.A1T0 RZ, [R2+URZ], RZ ;  /* 0x000000ff02ff79a7 */ /* 0x0045e200081004ff */
[----:B-1----:R-:W-:-:S02]  /*2dd0*/  LOP3.LUT P3, RZ, R6, 0x1, RZ, 0xc0, !PT ;  /* 0x0000000106ff7812 */ /* 0x002fc4000786c0ff */
[----:B------:R-:W-:-:S04]  /*2de0*/  SEL R5, RZ, 0x1, P1 ;  /* 0x00000001ff057807 */ /* 0x000fc80000800000 */
[----:B------:R-:W-:Y:S02]  /*2df0*/  LOP3.LUT R10, R10, R5, RZ, 0x3c, !PT ;  /* 0x000000050a0a7212 */ /* 0x000fe400078e3cff */
[----:B--2---:R-:W-:-:S04]  /*2e00*/  SEL R2, RZ, 0x1, P0 ;  /* 0x00000001ff027807 */ /* 0x004fc80000000000 */
[----:B------:R-:W-:Y:S01]  /*2e10*/  LOP3.LUT R9, R9, R2, RZ, 0x3c, !PT ;  /* 0x0000000209097212 */ /* 0x000fe200078e3cff */
[----:B------:R-:W-:Y:S06]  /*2e20*/  @P3 BRA `(.L_x_52) ;  /* 0xfffffffc002c3947 */ /* 0x000fec000383ffff */
[----:B------:R-:W-:Y:S01]  /*2e30*/  ULEA UR4, UR5, UR6, 0x3 ;  /* 0x0000000605047291 */ /* 0x000fe2000f8e18ff */
[----:B------:R-:W-:-:S08]  /*2e40*/  SHF.L.U32 R3, R12, 0x1f, RZ ;  /* 0x0000001f0c037819 */ /* 0x000fd000000006ff */
[----:B------:R-:W1:Y:S02]  /*2e50*/  SYNCS.PHASECHK.TRANS64 P0, [UR4+0xa0], R3 ;  /* 0x0000a003ff0075a7 */ /* 0x000e640008001004 */
[----:B-1----:R-:W-:Y:S05]  /*2e60*/  @P0 BRA `(.L_x_53) ;  /* 0x0000000000080947 */ /* 0x002fea0003800000 */
[----:B------:R-:W1:Y:S02]  /*2e70*/  SYNCS.PHASECHK.TRANS64.TRYWAIT P0, [UR4+0xa0], R3 ;  /* 0x0000a003ff0075a7 */ /* 0x000e640008001104 */
[----:B-1----:R-:W-:Y:S05]  /*2e80*/  @!P0 BRA `(.L_x_54) ;  /* 0x0000005000a88947 */ /* 0x002fea0003800000 */
.L_x_53:
[----:B------:R-:W-:-:S04]  /*2e90*/  UIADD3 UR7, UPT, UPT, UR5, 0x1, URZ ;  /* 0x0000000105077890 */ /* 0x000fc8000fffe0ff */
[----:B------:R-:W-:-:S04]  /*2ea0*/  UISETP.NE.AND UP0, UPT, UR7, 0x2, UPT ;  /* 0x000000020700788c */ /* 0x000fc8000bf05270 */
[----:B------:R-:W-:Y:S02]  /*2eb0*/  USEL UR8, URZ, 0x1, UP0 ;  /* 0x00000001ff087887 */ /* 0x000fe40008000000 */
[----:B------:R-:W-:-:S04]  /*2ec0*/  USEL UR7, UR7, URZ, UP0 ;  /* 0x000000ff07077287 */ /* 0x000fc80008000000 */
[----:B------:R-:W-:Y:S01]  /*2ed0*/  ULEA UR7, UR7, UR6, 0x3 ;  /* 0x0000000607077291 */ /* 0x000fe2000f8e18ff */
[----:B-1----:R-:W-:-:S04]  /*2ee0*/  LOP3.LUT R3, R12, UR8, RZ, 0x3c, !PT ;  /* 0x000000080c037c12 */ /* 0x002fc8000f8e3cff */
[----:B------:R-:W-:-:S04]  /*2ef0*/  SHF.L.U32 R0, R3, 0x1f, RZ ;  /* 0x0000001f03007819 */ /* 0x000fc800000006ff */
[----:B------:R-:W1:Y:S02]  /*2f00*/  SYNCS.PHASECHK.TRANS64 P0, [UR7+0xa0], R0 ;  /* 0x0000a000ff0075a7 */ /* 0x000e640008001007 */
[----:B-1----:R-:W-:Y:S05]  /*2f10*/  @P0 EXIT ;  /* 0x000000000000094d */ /* 0x002fea0003800000 */
[----:B------:R-:W-:Y:S02]  /*2f20*/  SHF.L.U32 R3, R3, 0x1f, RZ ;  /* 0x0000001f03037819 */ /* 0x000fe400000006ff */
[----:B------:R-:W-:-:S07]  /*2f30*/  MOV R0, UR7 ;  /* 0x0000000700007c02 */ /* 0x000fce0008000f00 */
.L_x_55:
[----:B-1----:R1:W2:Y:S02]  /*2f40*/  SYNCS.PHASECHK.TRANS64.TRYWAIT P0, [R0+URZ+0xa0], R3 ;  /* 0x0000a003000075a7 */ /* 0x0022a400080011ff */
[----:B--2---:R-:W-:Y:S05]  /*2f50*/  @!P0 NANOSLEEP.SYNCS 0x989680 ;  /* 0x009896800000895d */ /* 0x004fea0003900000 */
[----:B------:R-:W2:Y:S02]  /*2f60*/  @!P0 SYNCS.PHASECHK.TRANS64 P0, [R0+URZ+0xa0], R3 ;  /* 0x0000a003000085a7 */ /* 0x000ea400080010ff */
[----:B--2---:R-:W-:Y:S05]  /*2f70*/  @P0 EXIT ;  /* 0x000000000000094d */ /* 0x004fea0003800000 */
[----:B------:R-:W-:Y:S05]  /*2f80*/  BRA `(.L_x_55) ;  /* 0xfffffffc00ec7947 */ /* 0x000fea000383ffff */
.L_x_48:
[----:B------:R-:W-:Y:S05]  /*2f90*/  BRA.U UP4, `(.L_x_56) ;  /* 0x0000000d04c07547 */ /* 0x000fea000b800000 */
[----:B------:R-:W1:Y:S01]  /*2fa0*/  S2UR UR7, SR_CgaCtaId ;  /* 0x00000000000779c3 */ /* 0x000e620000008800 */
[----:B------:R-:W-:Y:S01]  /*2fb0*/  UMOV UR4, 0x40 ;  /* 0x0000004000047882 */ /* 0x000fe20000000000 */
[----:B------:R-:W-:Y:S01]  /*2fc0*/  NOP ;  /* 0x0000000000007918 */ /* 0x000fe20000000000 */
[----:B------:R-:W-:Y:S01]  /*2fd0*/  UMOV UR6, 0x400 ;  /* 0x0000040000067882 */ /* 0x000fe20000000000 */
[----:B-1----:R-:W-:Y:S02]  /*2fe0*/  ULEA UR5, UR7, UR4, 0x18 ;  /* 0x0000000407057291 */ /* 0x002fe4000f8ec0ff */
[----:B------:R-:W-:-:S07]  /*2ff0*/  ULEA UR6, UR7, UR6, 0x18 ;  /* 0x0000000607067291 */ /* 0x000fce000f8ec0ff */
[----:B------:R-:W1:Y:S02]  /*3000*/  LDS.U8 R0, [UR5+0x1c] ;  /* 0x00001c05ff007984 */ /* 0x000e640008000000 */
[----:B-1----:R-:W-:-:S13]  /*3010*/  ISETP.NE.AND P0, PT, R0, RZ, PT ;  /* 0x000000ff0000720c */ /* 0x002fda0003f05270 */
[----:B------:R-:W-:Y:S05]  /*3020*/  @P0 BRA `(.L_x_57) ;  /* 0x0000000000580947 */ /* 0x000fea0003800000 */
[----:B------:R-:W-:-:S13]  /*3030*/  ELECT P0, URZ, PT ;  /* 0x0000000000ff782f */ /* 0x000fda0003800000 */
[----:B------:R-:W-:Y:S05]  /*3040*/  @!P0 BRA `(.L_x_58) ;  /* 0x0000000000608947 */ /* 0x000fea0003800000 */
[----:B------:R-:W-:Y:S01]  /*3050*/  UMOV UR4, 0x10 ;  /* 0x0000001000047882 */ /* 0x000fe20000000000 */
[----:B------:R-:W-:Y:S01]  /*3060*/  HFMA2 R0, -RZ, RZ, 0, 5.9604644775390625e-08 ;  /* 0x00000001ff007431 */ /* 0x000fe200000001ff */
[----:B------:R-:W-:-:S03]  /*3070*/  MOV R3, 0xffff ;  /* 0x0000ffff00037802 */ /* 0x000fc60000000f00 */
[----:B------:R-:W-:Y:S04]  /*3080*/  DEPBAR.LE SB1, 0x36 ;  /* 0x00009d800000791a */ /* 0x000fe80000000000 */
[----:B------:R-:W1:Y:S02]  /*3090*/  UTCATOMSWS.FIND_AND_SET.ALIGN UP0, UR4, UR4 ;  /* 0x00000004000475e3 */ /* 0x000e640008000800 */
[----:B-1----:R-:W-:Y:S01]  /*30a0*/  MOV R4, UR4 ;  /* 0x0000000400047c02 */ /* 0x002fe20008000f00 */
[----:B------:R-:W-:Y:S06]  /*30b0*/  BRA.U UP0, `(.L_x_59) ;  /* 0x0000000100187547 */ /* 0x000fec000b800000 */
.L_x_60:
[----:B------:R-:W-:Y:S05]  /*30c0*/  NANOSLEEP 0x64 ;  /* 0x000000640000795d */ /* 0x000fea0003800000 */
[----:B------:R-:W-:-:S05]  /*30d0*/  UMOV UR4, 0x10 ;  /* 0x0000001000047882 */ /* 0x000fca0000000000 */
[----:B------:R-:W-:Y:S04]  /*30e0*/  DEPBAR.LE SB1, 0x36 ;  /* 0x00009d800000791a */ /* 0x000fe80000000000 */
[----:B------:R-:W1:Y:S02]  /*30f0*/  UTCATOMSWS.FIND_AND_SET.ALIGN UP0, UR4, UR4 ;  /* 0x00000004000475e3 */ /* 0x000e640008000800 */
[----:B-1----:R-:W-:Y:S01]  /*3100*/  MOV R4, UR4 ;  /* 0x0000000400047c02 */ /* 0x002fe20008000f00 */
[----:B------:R-:W-:Y:S05]  /*3110*/  BRA.U !UP0, `(.L_x_60) ;  /* 0xfffffffd08e87547 */ /* 0x000fea000b83ffff */
.L_x_59:
[-C--:B------:R-:W-:Y:S02]  /*3120*/  SHF.L.U32 R3, R3, R4.reuse, RZ ;  /* 0x0000000403037219 */ /* 0x080fe400000006ff */
[----:B------:R-:W-:Y:S01]  /*3130*/  SHF.L.U32 R0, R0, R4, RZ ;  /* 0x0000000400007219 */ /* 0x000fe200000006ff */
[----:B------:R-:W-:Y:S02]  /*3140*/  IMAD.SHL.U32 R4, R4, 0x20, RZ ;  /* 0x0000002004047824 */ /* 0x000fe400078e00ff */
[----:B------:R1:W-:Y:S04]  /*3150*/  ATOMS.OR RZ, [UR5+0x14], R3 ;  /* 0x00001403ffff798c */ /* 0x0003e8000b000005 */
[----:B------:R1:W-:Y:S04]  /*3160*/  ATOMS.OR RZ, [UR5+0x18], R0 ;  /* 0x00001800ffff798c */ /* 0x0003e8000b000005 */
[----:B------:R1:W-:Y:S01]  /*3170*/  STS [UR6+0x140], R4 ;  /* 0x00014004ff007988 */ /* 0x0003e20008000806 */
[----:B------:R-:W-:Y:S05]  /*3180*/  BRA `(.L_x_58) ;  /* 0x0000000000107947 */ /* 0x000fea0003800000 */
.L_x_57:
[----:B------:R-:W-:Y:S02]  /*3190*/  MOV R0, 0xffffffff ;  /* 0xffffffff00007802 */ /* 0x000fe40000000f00 */
[----:B------:R-:W-:-:S03]  /*31a0*/  MOV R4, 0x31d0 ;  /* 0x000031d000047802 */ /* 0x000fc60000000f00 */
[----:B------:R1:W-:Y:S04]  /*31b0*/  STS [UR6+0x140], R0 ;  /* 0x00014000ff007988 */ /* 0x0003e80008000806 */
[----:B-1---5:R-:W-:Y:S05]  /*31c0*/  CALL.REL.NOINC `($__internal_1_$__cuda_sm10x_tcgen05_guardrail_trap_phase_invalid_during_alloc) ;  /* 0x00000054007c7944 */ /* 0x022fea0003c00000 */
.L_x_58:
[----:B------:R-:W-:Y:S05]  /*31d0*/  WARPSYNC.ALL ;  /* 0x0000000000007948 */ /* 0x000fea0003800000 */
[----:B------:R-:W2:Y:S01]  /*31e0*/  S2UR UR4, SR_CgaCtaId ;  /* 0x00000000000479c3 */ /* 0x000ea20000008800 */
[----:B------:R-:W-:Y:S01]  /*31f0*/  UMOV UR26, 0x400 ;  /* 0x00000400001a7882 */ /* 0x000fe20000000000 */
[----:B------:R-:W-:-:S06]  /*3200*/  NOP ;  /* 0x0000000000007918 */ /* 0x000fcc0000000000 */
[----:B------:R-:W-:Y:S06]  /*3210*/  BAR.ARV 0x6, 0xa0 ;  /* 0x0182800000007b1d */ /* 0x000fec0000002000 */
[----:B------:R-:W3:Y:S01]  /*3220*/  LDCU UR5, c[0x0][0x38c] ;  /* 0x00007180ff0577ac */ /* 0x000ee20008000800 */
[----:B------:R-:W-:Y:S01]  /*3230*/  LOP3.LUT R2, R2, 0xffff, RZ, 0xc0, !PT ;  /* 0x0000ffff02027812 */ /* 0x000fe200078ec0ff */
[----:B------:R-:W-:Y:S01]  /*3240*/  IMAD.MOV.U32 R11, RZ, RZ, 0x1 ;  /* 0x00000001ff0b7424 */ /* 0x000fe200078e00ff */
[----:B------:R-:W-:Y:S01]  /*3250*/  CS2R R8, SRZ ;  /* 0x0000000000087805 */ /* 0x000fe2000001ff00 */
[----:B------:R-:W4:Y:S01]  /*3260*/  LDCU UR7, c[0x0][0x38c] ;  /* 0x00007180ff0777ac */ /* 0x000f220008000800 */
[----:B------:R-:W-:Y:S01]  /*3270*/  R2UR UR27, R2 ;  /* 0x00000000021b72ca */ /* 0x000fe200000e0000 */
[----:B------:R-:W-:Y:S01]  /*3280*/  IMAD.MOV.U32 R10, RZ, RZ, RZ ;  /* 0x000000ffff0a7224 */ /* 0x000fe200078e00ff */
[----:B------:R-:W-:Y:S01]  /*3290*/  UMOV UR31, URZ ;  /* 0x000000ff001f7c82 */ /* 0x000fe20008000000 */
[----:B------:R-:W-:Y:S01]  /*32a0*/  UMOV UR22, URZ ;  /* 0x000000ff00167c82 */ /* 0x000fe20008000000 */
[----:B--2---:R-:W-:Y:S01]  /*32b0*/  ULEA UR26, UR4, UR26, 0x18 ;  /* 0x0000001a041a7291 */ /* 0x004fe2000f8ec0ff */
[----:B------:R-:W-:Y:S01]  /*32c0*/  UMOV UR38, 0x0 ;  /* 0x0000000000267882 */ /* 0x000fe20000000000 */
[----:B------:R-:W-:-:S02]  /*32d0*/  UMOV UR39, 0x8100490 ;  /* 0x0810049000277882 */ /* 0x000fc40000000000 */
[----:B------:R-:W-:Y:S02]  /*32e0*/  UIADD3 UR4, UPT, UPT, UR26, 0x6400, URZ ;  /* 0x000064001a047890 */ /* 0x000fe4000fffe0ff */
[----:B------:R-:W-:Y:S02]  /*32f0*/  UIADD3 UR6, UPT, UPT, UR26, 0x1a400, URZ ;  /* 0x0001a4001a067890 */ /* 0x000fe4000fffe0ff */
[----:B---3--:R-:W-:Y:S01]  /*3300*/  UIADD3 UR5, UPT, UPT, UR5, 0x3f, URZ ;  /* 0x0000003f05057890 */ /* 0x008fe2000fffe0ff */
[----:B-1----:R-:W1:Y:S01]  /*3310*/  LDS R0, [UR26+0x140] ;  /* 0x0001401aff007984 */ /* 0x002e620008000800 */
[----:B------:R-:W-:Y:S01]  /*3320*/  UMOV UR36, 0x0 ;  /* 0x0000000000247882 */ /* 0x000fe20000000000 */
[----:B------:R-:W-:Y:S01]  /*3330*/  UMOV UR37, 0x8100490 ;  /* 0x0810049000257882 */ /* 0x000fe20000000000 */
[----:B------:R-:W-:Y:S02]  /*3340*/  USHF.R.S32.HI UR40, URZ, 0x1f, UR5 ;  /* 0x0000001fff287899 */ /* 0x000fe40008011405 */
[----:B----4-:R-:W-:-:S02]  /*3350*/  UISETP.GE.AND UP4, UPT, UR7, 0x1, UPT ;  /* 0x000000010700788c */ /* 0x010fc4000bf86270 */
[----:B------:R-:W-:Y:S02]  /*3360*/  ULEA.HI UR40, UR40, UR5, URZ, 0x6 ;  /* 0x0000000528287291 */ /* 0x000fe4000f8f30ff */
[----:B------:R-:W-:Y:S02]  /*3370*/  USHF.R.U32.HI UR5, URZ, 0x4, UR4 ;  /* 0x00000004ff057899 */ /* 0x000fe40008011604 */
[----:B------:R-:W-:Y:S02]  /*3380*/  USHF.R.S32.HI UR40, URZ, 0x6, UR40 ;  /* 0x00000006ff287899 */ /* 0x000fe40008011428 */
[----:B------:R-:W-:Y:S02]  /*3390*/  USHF.R.U32.HI UR4, URZ, 0x4, UR6 ;  /* 0x00000004ff047899 */ /* 0x000fe40008011606 */
[----:B------:R-:W-:Y:S02]  /*33a0*/  UISETP.LT.AND UP0, UPT, UR40, 0x1, UPT ;  /* 0x000000012800788c */ /* 0x000fe4000bf01270 */
[----:B------:R-:W-:-:S02]  /*33b0*/  ULOP3.LUT UR5, UR5, 0x3fff, URZ, 0xc0, !UPT ;  /* 0x00003fff05057892 */ /* 0x000fc4000f8ec0ff */
[----:B------:R-:W-:Y:S02]  /*33c0*/  ULOP3.LUT UR4, UR4, 0x3fff, URZ, 0xc0, !UPT ;  /* 0x00003fff04047892 */ /* 0x000fe4000f8ec0ff */
[----:B------:R-:W-:Y:S02]  /*33d0*/  USEL UR41, UR40, 0x1, !UP0 ;  /* 0x0000000128297887 */ /* 0x000fe4000c000000 */
[----:B------:R-:W-:Y:S02]  /*33e0*/  ULOP3.LUT UR28, UR5, 0x10000, URZ, 0xfc, !UPT ;  /* 0x00010000051c7892 */ /* 0x000fe4000f8efcff */
[----:B------:R-:W-:Y:S02]  /*33f0*/  ULOP3.LUT UR29, UR4, 0x10000, URZ, 0xfc, !UPT ;  /* 0x00010000041d7892 */ /* 0x000fe4000f8efcff */
[----:B------:R-:W-:Y:S01]  /*3400*/  UIADD3 UR41, UPT, UPT, -UR41, URZ, URZ ;  /* 0x000000ff29297290 */ /* 0x000fe2000fffe1ff */
[----:B------:R-:W-:Y:S01]  /*3410*/  UMOV UR34, 0x0 ;  /* 0x0000000000227882 */ /* 0x000fe20000000000 */
[----:B------:R-:W-:Y:S01]  /*3420*/  UMOV UR35, 0x8100490 ;  /* 0x0810049000237882 */ /* 0x000fe20000000000 */
[----:B------:R-:W-:Y:S01]  /*3430*/  UMOV UR32, 0x0 ;  /* 0x0000000000207882 */ /* 0x000fe20000000000 */
[----:B------:R-:W-:Y:S01]  /*3440*/  UMOV UR33, 0x8100490 ;  /* 0x0810049000217882 */ /* 0x000fe20000000000 */
[----:B-1----:R-:W-:-:S15]  /*3450*/  R2UR UR42, R0 ;  /* 0x00000000002a72ca */ /* 0x002fde00000e0000 */
.L_x_67:
[----:B------:R-:W-:Y:S02]  /*3460*/  LEA R0, R10, UR26, 0x3 ;  /* 0x0000001a0a007c11 */ /* 0x000fe4000f8e18ff */
[----:B------:R-:W-:Y:S02]  /*3470*/  SHF.L.U32 R5, R9, 0x1f, RZ ;  /* 0x0000001f09057819 */ /* 0x000fe400000006ff */
[----:B------:R-:W-:Y:S01]  /*3480*/  PLOP3.LUT P0, PT, PT, PT, UP4, 0x80, 0x8 ;  /* 0x000000000008781c */ /* 0x000fe20003f0f048 */
[----:B------:R-:W-:Y:S01]  /*3490*/  VIADD R3, R0, 0xa0 ;  /* 0x000000a000037836 */ /* 0x000fe20000000000 */
[----:B-1----:R-:W1:Y:S02]  /*34a0*/  SYNCS.PHASECHK.TRANS64.TRYWAIT P1, [R0+URZ+0x90], R5 ;  /* 0x00009005000075a7 */ /* 0x002e6400080211ff */
[----:B-1-3--:R-:W-:Y:S09]  /*34b0*/  @!P1 BRA `(.L_x_61) ;  /* 0x0000004c00349947 */ /* 0x00aff20003800000 */
.L_x_140:
[----:B------:R-:W-:Y:S01]  /*34c0*/  LEA R4, R10, UR26, 0x4 ;  /* 0x0000001a0a047c11 */ /* 0x000fe2000f8e20ff */
[----:B------:R-:W-:Y:S01]  /*34d0*/  @UP4 ULEA UR4, UR22, UR26, 0x3 ;  /* 0x0000001a16044291 */ /* 0x000fe2000f8e18ff */
[----:B------:R-:W-:Y:S01]  /*34e0*/  PLOP3.LUT P2, PT, PT, PT, PT, 0x80, 0x8 ;  /* 0x000000000008781c */ /* 0x000fe20003f4f070 */
[----:B------:R-:W-:Y:S01]  /*34f0*/  ULEA UR30, UR31, UR26, 0x3 ;  /* 0x0000001a1f1e7291 */ /* 0x000fe2000f8e18ff */
[----:B------:R-:W-:Y:S01]  /*3500*/  PRMT R3, RZ, 0x654, R3 ;  /* 0x00000654ff037816 */ /* 0x000fe20000000003 */
[----:B------:R-:W-:Y:S01]  /*3510*/  ULEA UR11, UR31, UR42, 0x6 ;  /* 0x0000002a1f0b7291 */ /* 0x000fe2000f8e30ff */
[----:B-1----:R-:W1:Y:S01]  /*3520*/  LDS.128 R4, [R4+0x120] ;  /* 0x0001200004047984 */ /* 0x002e620000000c00 */
[----:B------:R-:W-:Y:S02]  /*3530*/  @P0 SHF.L.U32 R2, R8, 0x1f, RZ ;  /* 0x0000001f08020819 */ /* 0x000fe400000006ff */
[----:B------:R-:W-:Y:S01]  /*3540*/  SHF.L.U32 R0, R11, 0x1f, RZ ;  /* 0x0000001f0b007819 */ /* 0x000fe200000006ff */
[----:B------:R-:W-:Y:S01]  /*3550*/  @!PT LDS RZ, [RZ] ;  /* 0x00000000fffff984 */ /* 0x000fe20000000800 */
[----:B------:R-:W-:Y:S01]  /*3560*/  @!PT LDS RZ, [RZ] ;  /* 0x00000000fffff984 */ /* 0x000fe20000000800 */
[----:B------:R-:W-:Y:S01]  /*3570*/  @!PT LDS RZ, [RZ] ;  /* 0x00000000fffff984 */ /* 0x000fe20000000800 */
[----:B------:R-:W-:Y:S01]  /*3580*/  @!PT LDS RZ, [RZ] ;  /* 0x00000000fffff984 */ /* 0x000fe20000000800 */
[----:B------:R2:W-:Y:S06]  /*3590*/  MEMBAR.ALL.CTA ;  /* 0x0000000000007992 */ /* 0x0005ec0000008000 */
[----:B--2---:R-:W2:Y:S02]  /*35a0*/  FENCE.VIEW.ASYNC.S ;  /* 0x00000000000073c6 */ /* 0x004ea40000000000 */
[----:B--2---:R2:W-:Y:S01]  /*35b0*/  SYNCS.ARRIVE.TRANS64.RED.A1T0 RZ, [R3+URZ], RZ ;  /* 0x000000ff03ff79a7 */ /* 0x0045e200081004ff */
[----:B------:R2:W3:Y:S01]  /*35c0*/  @P0 SYNCS.PHASECHK.TRANS64.TRYWAIT P2, [UR4], R2 ;  /* 0x00000002ff0005a7 */ /* 0x0004e20008041104 */
[----:B-1----:R-:W-:Y:S01]  /*35d0*/  LOP3.LUT P1, RZ, R6, 0x1, RZ, 0xc0, !PT ;  /* 0x0000000106ff7812 */ /* 0x002fe2000782c0ff */
[----:B------:R-:W1:Y:S02]  /*35e0*/  SYNCS.PHASECHK.TRANS64.TRYWAIT P0, [UR30+0xd0], R0 ;  /* 0x0000d000ff0075a7 */ /* 0x000e64000800111e */
[----:B-123--:R-:W-:Y:S10]  /*35f0*/  @!P0 BRA `(.L_x_62) ;  /* 0x0000004800f88947 */ /* 0x00eff40003800000 */
.L_x_142:
[----:B------:R-:W-:Y:S01]  /*3600*/  IADD3 R10, PT, PT, R10, 0x1, RZ ;  /* 0x000000010a0a7810 */ /* 0x000fe20007ffe0ff */
[----:B------:R-:W-:Y:S06]  /*3610*/  BRA.U !UP4, `(.L_x_63) ;  /* 0x000000010cc07547 */ /* 0x000fec000b800000 */
[----:B------:R-:W-:Y:S01]  /*3620*/  UPLOP3.LUT UP2, UPT, UPT, UPT, UPT, 0x40, 0x4 ;  /* 0x000000000004789c */ /* 0x000fe20003f4e870 */
[----:B------:R-:W-:Y:S01]  /*3630*/  UMOV UR24, UR41 ;  /* 0x0000002900187c82 */ /* 0x000fe20008000000 */
[----:B------:R-:W-:Y:S01]  /*3640*/  UMOV UR23, UR40 ;  /* 0x0000002800177c82 */ /* 0x000fe20008000000 */
[----:B------:R-:W-:-:S08]  /*3650*/  UMOV UR10, UR22 ;  /* 0x00000016000a7c82 */ /* 0x000fd00008000000 */
.L_x_66:
[----:B------:R-:W-:Y:S02]  /*3660*/  UIADD3 UR24, UPT, UPT, UR24, 0x1, URZ ;  /* 0x0000000118187890 */ /* 0x000fe4000fffe0ff */
[----:B--2---:R-:W-:Y:S02]  /*3670*/  ULEA UR5, UR10, UR26, 0x3 ;  /* 0x0000001a0a057291 */ /* 0x004fe4000f8e18ff */
[----:B------:R-:W-:Y:S01]  /*3680*/  UISETP.NE.AND UP3, UPT, UR24, URZ, UPT ;  /* 0x000000ff1800728c */ /* 0x000fe2000bf65270 */
[----:B---3--:R-:W-:Y:S10]  /*3690*/  @P2 BRA `(.L_x_64) ;  /* 0x00000000000c2947 */ /* 0x008ff40003800000 */
[----:B-1----:R-:W-:Y:S04]  /*36a0*/  SHF.L.U32 R3, R8, 0x1f, RZ ;  /* 0x0000001f08037819 */ /* 0x002fe800000006ff */
[----:B------:R-:W1:Y:S02]  /*36b0*/  SYNCS.PHASECHK.TRANS64.TRYWAIT P0, [UR5], R3 ;  /* 0x00000003ff0075a7 */ /* 0x000e640008001105 */
[----:B-1----:R-:W-:Y:S05]  /*36c0*/  @!P0 BRA `(.L_x_65) ;  /* 0x0000004800dc8947 */ /* 0x002fea0003800000 */
.L_x_64:
[----:B------:R-:W-:Y:S01]  /*36d0*/  UISETP.NE.AND UP0, UPT, UR23, 0x1, UPT ;  /* 0x000000011700788c */ /* 0x000fe2000bf05270 */
[----:B------:R-:W-:Y:S01]  /*36e0*/  PLOP3.LUT P2, PT, PT, PT, PT, 0x80, 0x8 ;  /* 0x000000000008781c */ /* 0x000fe20003f4f070 */
[----:B------:R-:W-:Y:S02]  /*36f0*/  UIADD3 UR4, UPT, UPT, UR10, 0x1, URZ ;  /* 0x000000010a047890 */ /* 0x000fe4000fffe0ff */
[----:B------:R-:W-:Y:S02]  /*3700*/  UIADD3 UR25, UPT, UPT, UR5, 0x28, URZ ;  /* 0x0000002805197890 */ /* 0x000fe4000fffe0ff */
[----:B------:R-:W-:Y:S01]  /*3710*/  UISETP.NE.AND UP1, UPT, UR4, 0x5, UPT ;  /* 0x000000050400788c */ /* 0x000fe2000bf25270 */
[----:B------:R-:W-:Y:S01]  /*3720*/  PLOP3.LUT P0, PT, PT, PT, UP0, 0x80, 0x8 ;  /* 0x000000000008781c */ /* 0x000fe20003f0f008 */
[----:B------:R-:W-:Y:S02]  /*3730*/  UIADD3 UR23, UPT, UPT, UR23, -0x1, URZ ;  /* 0xffffffff17177890 */ /* 0x000fe4000fffe0ff */
[----:B------:R-:W-:Y:S02]  /*3740*/  USEL UR6, URZ, 0x1, UP1 ;  /* 0x00000001ff067887 */ /* 0x000fe40008800000 */
[----:B------:R-:W-:Y:S01]  /*3750*/  USEL UR22, UR4, URZ, UP1 ;  /* 0x000000ff04167287 */ /* 0x000fe20008800000 */
[----:B------:R-:W-:Y:S01]  /*3760*/  UMOV UR7, 0x40004040 ;  /* 0x4000404000077882 */ /* 0x000fe20000000000 */
[----:B------:R-:W-:Y:S02]  /*3770*/  UMOV UR5, 0x40004040 ;  /* 0x4000404000057882 */ /* 0x000fe40000000000 */
[----:B------:R-:W-:Y:S01]  /*3780*/  @UP0 ULEA UR4, UR22, UR26, 0x3 ;  /* 0x0000001a16040291 */ /* 0x000fe2000f8e18ff */
[----:B------:R-:W-:Y:S01]  /*3790*/  LOP3.LUT R8, R8, UR6, RZ, 0x3c, !PT ;  /* 0x0000000608087c12 */ /* 0x000fe2000f8e3cff */
[----:B------:R-:W-:Y:S01]  /*37a0*/  ULEA UR6, UR10, UR29, 0x9 ;  /* 0x0000001d0a067291 */ /* 0x000fe2000f8e48ff */
[----:B------:R-:W-:Y:S02]  /*37b0*/  UMOV UR21, 0x40004040 ;  /* 0x4000404000157882 */ /* 0x000fe40000000000 */
[----:B-1----:R-:W-:Y:S01]  /*37c0*/  @P0 SHF.L.U32 R0, R8, 0x1f, RZ ;  /* 0x0000001f08000819 */ /* 0x002fe200000006ff */
[----:B------:R-:W-:Y:S02]  /*37d0*/  UIADD3 UR20, UPT, UPT, UR6, 0x2, URZ ;  /* 0x0000000206147890 */ /* 0x000fe4000fffe0ff */
[----:B------:R-:W-:Y:S01]  /*37e0*/  UIADD3 UR16, UPT, UPT, UR6, 0x4, URZ ;  /* 0x0000000406107890 */ /* 0x000fe2000fffe0ff */
[----:B------:R2:W3:Y:S01]  /*37f0*/  @P0 SYNCS.PHASECHK.TRANS64.TRYWAIT P2, [UR4], R0 ;  /* 0x00000000ff0005a7 */ /* 0x0004e20008041104 */
[----:B------:R-:W-:Y:S02]  /*3800*/  ULEA UR4, UR10, UR28, 0xa ;  /* 0x0000001c0a047291 */ /* 0x000fe4000f8e50ff */
[----:B------:R-:W-:Y:S02]  /*3810*/  UIADD3 UR12, UPT, UPT, UR6, 0x6, URZ ;  /* 0x00000006060c7890 */ /* 0x000fe4000fffe0ff */
[----:B------:R-:W-:Y:S02]  /*3820*/  UIADD3 UR18, UPT, UPT, UR4, 0x2, URZ ;  /* 0x0000000204127890 */ /* 0x000fe4000fffe0ff */
[----:B------:R-:W-:Y:S02]  /*3830*/  UIADD3 UR14, UPT, UPT, UR4, 0x4, URZ ;  /* 0x00000004040e7890 */ /* 0x000fe4000fffe0ff */
[----:B------:R-:W-:Y:S01]  /*3840*/  UIADD3 UR8, UPT, UPT, UR4, 0x6, URZ ;  /* 0x0000000604087890 */ /* 0x000fe2000fffe0ff */
[----:B------:R2:W-:Y:S01]  /*3850*/  UTCHMMA gdesc[UR4], gdesc[UR6], tmem[UR11], tmem[UR38], idesc[UR39], UP2 ;  /* 0x00ff2606040075ea */ /* 0x0005e2000900000b */
[----:B------:R-:W-:Y:S01]  /*3860*/  UPLOP3.LUT UP2, UPT, UPT, UPT, UPT, 0x80, 0x8 ;  /* 0x000000000008789c */ /* 0x000fe20003f4f070 */
[----:B------:R-:W-:Y:S01]  /*3870*/  UMOV UR19, 0x40004040 ;  /* 0x4000404000137882 */ /* 0x000fe20000000000 */
[----:B------:R-:W-:Y:S01]  /*3880*/  UMOV UR17, 0x40004040 ;  /* 0x4000404000117882 */ /* 0x000fe20000000000 */
[----:B------:R2:W-:Y:S01]  /*3890*/  UTCHMMA gdesc[UR18], gdesc[UR20], tmem[UR11], tmem[UR36], idesc[UR37], UPT ;  /* 0x00ff2414120075ea */ /* 0x0005e2000b80000b */
[----:B------:R-:W-:Y:S01]  /*38a0*/  UMOV UR15, 0x40004040 ;  /* 0x40004040000f7882 */ /* 0x000fe20000000000 */
[----:B------:R-:W-:Y:S01]  /*38b0*/  UMOV UR13, 0x40004040 ;  /* 0x40004040000d7882 */ /* 0x000fe20000000000 */
[----:B------:R-:W-:Y:S01]  /*38c0*/  UMOV UR9, 0x40004040 ;  /* 0x4000404000097882 */ /* 0x000fe20000000000 */
[----:B------:R2:W-:Y:S01]  /*38d0*/  UTCHMMA gdesc[UR14], gdesc[UR16], tmem[UR11], tmem[UR34], idesc[UR35], UPT ;  /* 0x00ff22100e0075ea */ /* 0x0005e2000b80000b */
[----:B------:R2:W-:Y:S01]  /*38e0*/  UTCHMMA gdesc[UR8], gdesc[UR12], tmem[UR11], tmem[UR32], idesc[UR33], UPT ;  /* 0x00ff200c080075ea */ /* 0x0005e2000b80000b */
[----:B------:R2:W-:Y:S01]  /*38f0*/  UTCBAR.MULTICAST [UR25], URZ, UR27 ;  /* 0x000000ff190073e9 */ /* 0x0005e2000800081b */
[----:B------:R-:W-:Y:S01]  /*3900*/  UMOV UR10, UR22 ;  /* 0x00000016000a7c82 */ /* 0x000fe20008000000 */
[----:B------:R-:W-:Y:S05]  /*3910*/  BRA.U UP3, `(.L_x_66) ;  /* 0xfffffffd03507547 */ /* 0x000fea000b83ffff */
.L_x_63:
[----:B--2---:R-:W-:Y:S01]  /*3920*/  UIADD3 UR4, UPT, UPT, UR31, 0x1, URZ ;  /* 0x000000011f047890 */ /* 0x004fe2000fffe0ff */
[C---:B------:R-:W-:Y:S01]  /*3930*/  ISETP.NE.AND P0, PT, R10.reuse, 0x2, PT ;  /* 0x000000020a00780c */ /* 0x040fe20003f05270 */
[----:B------:R-:W-:Y:S02]  /*3940*/  UIADD3 UR5, UPT, UPT, UR30, 0xb0, URZ ;  /* 0x000000b01e057890 */ /* 0x000fe4000fffe0ff */
[----:B------:R-:W-:Y:S01]  /*3950*/  UISETP.NE.AND UP0, UPT, UR4, 0x4, UPT ;  /* 0x000000040400788c */ /* 0x000fe2000bf05270 */
[----:B-1----:R-:W-:Y:S02]  /*3960*/  SEL R0, RZ, 0x1, P0 ;  /* 0x00000001ff007807 */ /* 0x002fe40000000000 */
[----:B------:R-:W-:Y:S01]  /*3970*/  SEL R10, R10, RZ, P0 ;  /* 0x000000ff0a0a7207 */ /* 0x000fe20000000000 */
[----:B------:R-:W-:Y:S01]  /*3980*/  USEL UR6, URZ, 0x1, UP0 ;  /* 0x00000001ff067887 */ /* 0x000fe20008000000 */
[----:B------:R-:W-:Y:S01]  /*3990*/  LOP3.LUT R9, R9, R0, RZ, 0x3c, !PT ;  /* 0x0000000009097212 */ /* 0x000fe200078e3cff */
[----:B------:R-:W-:Y:S01]  /*39a0*/  USEL UR31, UR4, URZ, UP0 ;  /* 0x000000ff041f7287 */ /* 0x000fe20008000000 */
[----:B------:R1:W-:Y:S03]  /*39b0*/  UTCBAR [UR5], URZ ;  /* 0x000000ff050073e9 */ /* 0x0003e600080000ff */
[----:B------:R-:W-:Y:S01]  /*39c0*/  LOP3.LUT R11, R11, UR6, RZ, 0x3c, !PT ;  /* 0x000000060b0b7c12 */ /* 0x000fe2000f8e3cff */
[----:B------:R-:W-:Y:S07]  /*39d0*/  @P1 BRA `(.L_x_67) ;  /* 0xfffffff800a01947 */ /* 0x000fee000383ffff */
[----:B------:R-:W2:Y:S01]  /*39e0*/  S2UR UR8, SR_CgaCtaId ;  /* 0x00000000000879c3 */ /* 0x000ea20000008800 */
[----:B------:R-:W-:Y:S01]  /*39f0*/  ELECT P0, URZ, PT ;  /* 0x0000000000ff782f */ /* 0x000fe20003800000 */
[----:B------:R-:W-:Y:S01]  /*3a00*/  IMAD.MOV.U32 R0, RZ, RZ, 0x1 ;  /* 0x00000001ff007424 */ /* 0x000fe200078e00ff */
[----:B------:R-:W-:Y:S01]  /*3a10*/  UIADD3 UR26, UPT, UPT, UR26, 0xd0, URZ ;  /* 0x000000d01a1a7890 */ /* 0x000fe2000fffe0ff */
[----:B------:R-:W-:Y:S01]  /*3a20*/  SHF.L.U32 R3, R11, 0x1f, RZ ;  /* 0x0000001f0b037819 */ /* 0x000fe200000006ff */
[----:B------:R-:W-:-:S03]  /*3a30*/  UMOV UR4, 0x40 ;  /* 0x0000004000047882 */ /* 0x000fc60000000000 */
[----:B------:R-:W-:Y:S01]  /*3a40*/  UVIRTCOUNT.DEALLOC.SMPOOL 0x80 ;  /* 0x000000800000784c */ /* 0x000fe20000000000 */
[----:B--2---:R-:W-:Y:S02]  /*3a50*/  ULEA UR8, UR8, UR4, 0x18 ;  /* 0x0000000408087291 */ /* 0x004fe4000f8ec0ff */
[----:B------:R-:W-:-:S07]  /*3a60*/  ULEA UR4, UR31, UR26, 0x3 ;  /* 0x0000001a1f047291 */ /* 0x000fce000f8e18ff */
[----:B------:R2:W-:Y:S02]  /*3a70*/  @P0 STS.U8 [UR8+0x1c], R0 ;  /* 0x00001c00ff000988 */ /* 0x0005e40008000008 */
[----:B------:R-:W4:Y:S02]  /*3a80*/  SYNCS.PHASECHK.TRANS64.TRYWAIT P0, [UR4], R3 ;  /* 0x00000003ff0075a7 */ /* 0x000f240008001104 */
[----:B--2-4-:R-:W-:Y:S05]  /*3a90*/  @!P0 BRA `(.L_x_68) ;  /* 0x0000004800008947 */ /* 0x014fea0003800000 */
.L_x_145:
[----:B------:R-:W-:-:S04]  /*3aa0*/  UIADD3 UR4, UPT, UPT, UR31, 0x1, URZ ;  /* 0x000000011f047890 */ /* 0x000fc8000fffe0ff */
[----:B------:R-:W-:-:S04]  /*3ab0*/  UISETP.NE.AND UP0, UPT, UR4, 0x4, UPT ;  /* 0x000000040400788c */ /* 0x000fc8000bf05270 */
[----:B------:R-:W-:Y:S02]  /*3ac0*/  USEL UR6, URZ, 0x1, UP0 ;  /* 0x00000001ff067887 */ /* 0x000fe40008000000 */
[----:B------:R-:W-:-:S04]  /*3ad0*/  USEL UR4, UR4, URZ, UP0 ;  /* 0x000000ff04047287 */ /* 0x000fc80008000000 */
[----:B-1----:R-:W-:Y:S01]  /*3ae0*/  ULEA UR5, UR4, UR26, 0x3 ;  /* 0x0000001a04057291 */ /* 0x002fe2000f8e18ff */
[----:B------:R-:W-:-:S04]  /*3af0*/  LOP3.LUT R2, R11, UR6, RZ, 0x3c, !PT ;  /* 0x000000060b027c12 */ /* 0x000fc8000f8e3cff */
[----:B--2---:R-:W-:-:S04]  /*3b00*/  SHF.L.U32 R3, R2, 0x1f, RZ ;  /* 0x0000001f02037819 */ /* 0x004fc800000006ff */
[----:B------:R-:W1:Y:S02]  /*3b10*/  SYNCS.PHASECHK.TRANS64.TRYWAIT P0, [UR5], R3 ;  /* 0x00000003ff0075a7 */ /* 0x000e640008001105 */
[----:B-1----:R-:W-:Y:S05]  /*3b20*/  @!P0 BRA `(.L_x_69) ;  /* 0x0000004400f48947 */ /* 0x002fea0003800000 */
.L_x_147:
        /* <DEDUP_REMOVED lines=9> */
.L_x_149:
[----:B------:R-:W-:-:S04]  /*3bc0*/  UIADD3 UR4, UPT, UPT, UR4, 0x1, URZ ;  /* 0x0000000104047890 */ /* 0x000fc8000fffe0ff */
[----:B------:R-:W-:-:S04]  /*3bd0*/  UISETP.NE.AND UP0, UPT, UR4, 0x4, UPT ;  /* 0x000000040400788c */ /* 0x000fc8000bf05270 */
[----:B------:R-:W-:Y:S02]  /*3be0*/  USEL UR5, URZ, 0x1, UP0 ;  /* 0x00000001ff057887 */ /* 0x000fe40008000000 */
[----:B------:R-:W-:-:S04]  /*3bf0*/  USEL UR4, UR4, URZ, UP0 ;  /* 0x000000ff04047287 */ /* 0x000fc80008000000 */
[----:B------:R-:W-:Y:S01]  /*3c00*/  ULEA UR4, UR4, UR26, 0x3 ;  /* 0x0000001a04047291 */ /* 0x000fe2000f8e18ff */
[----:B-1----:R-:W-:-:S04]  /*3c10*/  LOP3.LUT R3, R2, UR5, RZ, 0x3c, !PT ;  /* 0x0000000502037c12 */ /* 0x002fc8000f8e3cff */
[----:B------:R-:W-:-:S04]  /*3c20*/  SHF.L.U32 R3, R3, 0x1f, RZ ;  /* 0x0000001f03037819 */ /* 0x000fc800000006ff */
[----:B------:R-:W1:Y:S02]  /*3c30*/  SYNCS.PHASECHK.TRANS64.TRYWAIT P0, [UR4], R3 ;  /* 0x00000003ff0075a7 */ /* 0x000e640008001104 */
[----:B-1----:R-:W-:Y:S05]  /*3c40*/  @!P0 BRA `(.L_x_71) ;  /* 0x0000004400dc8947 */ /* 0x002fea0003800000 */
.L_x_151:
[----:B------:R-:W-:Y:S01]  /*3c50*/  NOP ;  /* 0x0000000000007918 */ /* 0x000fe20000000000 */
[----:B-1----:R-:W1:Y:S01]  /*3c60*/  LDS R0, [UR8+0x14] ;  /* 0x00001408ff007984 */ /* 0x002e620008000800 */
[----:B------:R-:W-:Y:S01]  /*3c70*/  ULOP3.LUT UR4, UR42, 0xffff, URZ, 0xc0, !UPT ;  /* 0x0000ffff2a047892 */ /* 0x000fe2000f8ec0ff */
[----:B------:R-:W-:Y:S01]  /*3c80*/  UMOV UR5, 0xffff ;  /* 0x0000ffff00057882 */ /* 0x000fe20000000000 */
[----:B------:R-:W-:Y:S02]  /*3c90*/  UMOV UR6, 0x1 ;  /* 0x0000000100067882 */ /* 0x000fe40000000000 */
[----:B------:R-:W-:-:S04]  /*3ca0*/  USHF.R.U32.HI UR4, URZ, 0x5, UR4 ;  /* 0x00000005ff047899 */ /* 0x000fc80008011604 */
[----:B------:R-:W-:Y:S02]  /*3cb0*/  USHF.L.U32 UR5, UR5, UR4, URZ ;  /* 0x0000000405057299 */ /* 0x000fe400080006ff */
[----:B------:R-:W-:-:S04]  /*3cc0*/  USHF.L.U32 UR4, UR6, UR4, URZ ;  /* 0x0000000406047299 */ /* 0x000fc800080006ff */
[----:B-1----:R-:W-:-:S04]  /*3cd0*/  LOP3.LUT R0, R0, UR5, RZ, 0xc0, !PT ;  /* 0x0000000500007c12 */ /* 0x002fc8000f8ec0ff */
[----:B------:R-:W-:-:S13]  /*3ce0*/  ISETP.NE.AND P0, PT, R0, UR5, PT ;  /* 0x0000000500007c0c */ /* 0x000fda000bf05270 */
[----:B------:R-:W-:Y:S05]  /*3cf0*/  @P0 BRA `(.L_x_72) ;  /* 0x0000000000580947 */ /* 0x000fea0003800000 */
[----:B------:R-:W1:Y:S02]  /*3d00*/  LDS R0, [UR8+0x18] ;  /* 0x00001808ff007984 */ /* 0x000e640008000800 */
[----:B-1----:R-:W-:-:S04]  /*3d10*/  LOP3.LUT R0, R0, UR4, RZ, 0xc0, !PT ;  /* 0x0000000400007c12 */ /* 0x002fc8000f8ec0ff */
[----:B------:R-:W-:-:S13]  /*3d20*/  ISETP.NE.AND P0, PT, R0, UR4, PT ;  /* 0x0000000400007c0c */ /* 0x000fda000bf05270 */
[----:B------:R-:W-:Y:S05]  /*3d30*/  @P0 BRA `(.L_x_73) ;  /* 0x00000000003c0947 */ /* 0x000fea0003800000 */
[----:B------:R-:W1:Y:S01]  /*3d40*/  S2R R2, SR_LANEID ;  /* 0x0000000000027919 */ /* 0x000e620000000000 */
[----:B------:R-:W-:Y:S01]  /*3d50*/  ULOP3.LUT UR5, URZ, UR5, URZ, 0x33, !UPT ;  /* 0x00000005ff057292 */ /* 0x000fe2000f8e33ff */
[----:B------:R-:W-:Y:S01]  /*3d60*/  LOP3.LUT R4, RZ, UR4, RZ, 0x33, !PT ;  /* 0x00000004ff047c12 */ /* 0x000fe2000f8e33ff */
[----:B------:R-:W-:Y:S02]  /*3d70*/  VOTEU.ANY UR4, UPT, PT ;  /* 0x0000000000047886 */ /* 0x000fe400038e0100 */
[----:B------:R-:W-:Y:S01]  /*3d80*/  UFLO.U32 UR4, UR4 ;  /* 0x00000004000472bd */ /* 0x000fe200080e0000 */
[----:B------:R-:W2:Y:S01]  /*3d90*/  REDUX UR6, R4 ;  /* 0x00000000040673c4 */ /* 0x000ea20000000000 */
[----:B------:R-:W-:-:S06]  /*3da0*/  IMAD.U32 R0, RZ, RZ, UR5 ;  /* 0x00000005ff007e24 */ /* 0x000fcc000f8e00ff */
[----:B------:R4:W-:Y:S01]  /*3db0*/  UTCATOMSWS.AND URZ, UR5 ;  /* 0x0000000500ff79e3 */ /* 0x0009e20008000000 */
[----:B------:R-:W3:Y:S01]  /*3dc0*/  REDUX UR7, R0 ;  /* 0x00000000000773c4 */ /* 0x000ee20000000000 */
[----:B-1----:R-:W-:Y:S01]  /*3dd0*/  ISETP.EQ.U32.AND P0, PT, R2, UR4, PT ;  /* 0x0000000402007c0c */ /* 0x002fe2000bf02070 */
[----:B--2---:R-:W-:Y:S01]  /*3de0*/  IMAD.U32 R2, RZ, RZ, UR6 ;  /* 0x00000006ff027e24 */ /* 0x004fe2000f8e00ff */
[----:B---3--:R-:W-:-:S11]  /*3df0*/  MOV R3, UR7 ;  /* 0x0000000700037c02 */ /* 0x008fd60008000f00 */
[----:B------:R4:W-:Y:S04]  /*3e00*/  @P0 ATOMS.AND RZ, [UR8+0x14], R3 ;  /* 0x00001403ffff098c */ /* 0x0009e8000a800008 */
[----:B------:R4:W-:Y:S01]  /*3e10*/  @P0 ATOMS.AND RZ, [UR8+0x18], R2 ;  /* 0x00001802ffff098c */ /* 0x0009e2000a800008 */
[----:B------:R-:W-:Y:S05]  /*3e20*/  BRA `(.L_x_74) ;  /* 0x0000000000147947 */ /* 0x000fea0003800000 */
.L_x_73:
[----:B------:R-:W-:Y:S02]  /*3e30*/  MOV R2, 0x3e50 ;  /* 0x00003e5000027802 */ /* 0x000fe40000000f00 */
[----:B---3-5:R-:W-:Y:S05]  /*3e40*/  CALL.REL.NOINC `($__internal_0_$__cuda_sm10x_tcgen05_guardrail_trap_col_being_dealloced_not_returned_by_alloc) ;  /* 0x0000004800507944 */ /* 0x028fea0003c00000 */
[----:B------:R-:W-:Y:S05]  /*3e50*/  BRA `(.L_x_74) ;  /* 0x0000000000087947 */ /* 0x000fea0003800000 */
.L_x_72:
[----:B------:R-:W-:Y:S02]  /*3e60*/  MOV R2, 0x3e80 ;  /* 0x00003e8000027802 */ /* 0x000fe40000000f00 */
[----:B---3-5:R-:W-:Y:S05]  /*3e70*/  CALL.REL.NOINC `($__internal_2_$__cuda_sm10x_tcgen05_guardrail_trap_unallocated_columns_being_dealloced) ;  /* 0x00000048005c7944 */ /* 0x028fea0003c00000 */
.L_x_74:
[----:B------:R-:W-:Y:S01]  /*3e80*/  NOP ;  /* 0x0000000000007918 */ /* 0x000fe20000000000 */
[----:B----4-:R-:W-:Y:S05]  /*3e90*/  EXIT ;  /* 0x000000000000794d */ /* 0x010fea0003800000 */
.L_x_56:
[----:B------:R-:W-:-:S09]  /*3ea0*/  UISETP.NE.OR UP0, UPT, UR22, 0x3, !UP3 ;  /* 0x000000031600788c */ /* 0x000fd2000df05670 */
[----:B------:R-:W-:Y:S05]  /*3eb0*/  BRA.U UP0, `(.L_x_75) ;  /* 0x0000000d00fc7547 */ /* 0x000fea000b800000 */
[----:B------:R-:W1:Y:S01]  /*3ec0*/  S2UR UR6, SR_CgaCtaId ;  /* 0x00000000000679c3 */ /* 0x000e620000008800 */
[----:B------:R-:W2:Y:S01]  /*3ed0*/  LDCU UR28, c[0x0][0x370] ;  /* 0x00006e00ff1c77ac */ /* 0x000ea20008000800 */
[----:B------:R-:W-:Y:S02]  /*3ee0*/  HFMA2 R13, -RZ, RZ, 0, 0 ;  /* 0x00000000ff0d7431 */ /* 0x000fe400000001ff */
[----:B------:R-:W-:Y:S01]  /*3ef0*/  IMAD.MOV.U32 R15, RZ, RZ, 0x1 ;  /* 0x00000001ff0f7424 */ /* 0x000fe200078e00ff */
[----:B------:R-:W-:Y:S01]  /*3f00*/  MOV R7, 0x2000 ;  /* 0x0000200000077802 */ /* 0x000fe20000000f00 */
[----:B------:R-:W2:Y:S01]  /*3f10*/  LDCU.128 UR32, c[0x0][0xb10] ;  /* 0x00016200ff2077ac */ /* 0x000ea20008000c00 */
[----:B------:R-:W-:Y:S01]  /*3f20*/  IMAD.MOV.U32 R14, RZ, RZ, RZ ;  /* 0x000000ffff0e7224 */ /* 0x000fe200078e00ff */
[----:B------:R-:W3:Y:S01]  /*3f30*/  LDC.64 R16, c[0x0][0x348] ;  /* 0x0000d200ff107b82 */ /* 0x000ee20000000a00 */
[----:B------:R-:W4:Y:S01]  /*3f40*/  LDCU UR27, c[0x0][0x374] ;  /* 0x00006e80ff1b77ac */ /* 0x000f220008000800 */
[----:B------:R-:W4:Y:S06]  /*3f50*/  LDCU UR15, c[0x0][0xb0c] ;  /* 0x00016180ff0f77ac */ /* 0x000f2c0008000800 */
[----:B------:R-:W3:Y:S01]  /*3f60*/  LDC.64 R2, c[0x0][0x888] ;  /* 0x00022200ff027b82 */ /* 0x000ee20000000a00 */
[----:B------:R-:W4:Y:S01]  /*3f70*/  LDCU UR38, c[0x0][0xb20] ;  /* 0x00016400ff2677ac */ /* 0x000f220008000800 */
[----:B------:R-:W4:Y:S06]  /*3f80*/  LDCU UR4, c[0x0][0xb30] ;  /* 0x00016600ff0477ac */ /* 0x000f2c0008000800 */
[----:B------:R-:W3:Y:S01]  /*3f90*/  LDC.64 R4, c[0x0][0x890] ;  /* 0x00022400ff047b82 */ /* 0x000ee20000000a00 */
[----:B------:R-:W-:Y:S01]  /*3fa0*/  UMOV UR24, 0x400 ;  /* 0x0000040000187882 */ /* 0x000fe20000000000 */
[----:B------:R-:W-:-:S02]  /*3fb0*/  UPLOP3.LUT UP3, UPT, UPT, UPT, UPT, 0x40, 0x4 ;  /* 0x000000000004789c */ /* 0x000fc40003f6e870 */
[----:B-1----:R-:W-:Y:S02]  /*3fc0*/  ULEA UR24, UR6, UR24, 0x18 ;  /* 0x0000001806187291 */ /* 0x002fe4000f8ec0ff */
[----:B--2---:R-:W-:Y:S02]  /*3fd0*/  UIMAD.WIDE.U32 UR6, UR28, UR32, URZ ;  /* 0x000000201c0672a5 */ /* 0x004fe4000f8e00ff */
[----:B----4-:R-:W-:Y:S02]  /*3fe0*/  UIMAD.WIDE.U32 UR8, UR27, UR35, URZ ;  /* 0x000000231b0872a5 */ /* 0x010fe4000f8e00ff */
[----:B------:R-:W-:Y:S02]  /*3ff0*/  UISETP.GE.AND UP0, UPT, UR40, 0x1, UPT ;  /* 0x000000012800788c */ /* 0x000fe4000bf06270 */
[----:B------:R-:W-:Y:S01]  /*4000*/  UISETP.NE.AND UP4, UPT, UR40, 0x1, UPT ;  /* 0x000000012800788c */ /* 0x000fe2000bf85270 */
[----:B------:R-:W-:Y:S02]  /*4010*/  UMOV UR6, UR7 ;  /* 0x0000000700067c82 */ /* 0x000fe40008000000 */
[----:B------:R-:W-:Y:S01]  /*4020*/  UMOV UR29, UR9 ;  /* 0x00000009001d7c82 */ /* 0x000fe20008000000 */
[----:B------:R-:W1:Y:S01]  /*4030*/  LDCU.64 UR16, c[0x0][0xb28] ;  /* 0x00016500ff1077ac */ /* 0x000e620008000a00 */
[----:B------:R-:W-:-:S02]  /*4040*/  UISETP.NE.AND UP6, UPT, UR15, 0x1, UPT ;  /* 0x000000010f00788c */ /* 0x000fc4000bfc5270 */
[----:B------:R-:W-:Y:S02]  /*4050*/  UISETP.NE.AND UP5, UPT, UR34, 0x1, UPT ;  /* 0x000000012200788c */ /* 0x000fe4000bfa5270 */
[----:B------:R-:W-:Y:S02]  /*4060*/  USHF.R.U32.HI UR31, URZ, UR33, UR6 ;  /* 0x00000021ff1f7299 */ /* 0x000fe40008011606 */
[----:B------:R-:W-:Y:S02]  /*4070*/  USHF.R.U32.HI UR29, URZ, UR38, UR29 ;  /* 0x00000026ff1d7299 */ /* 0x000fe4000801161d */
[----:B------:R-:W-:Y:S01]  /*4080*/  UISETP.NE.AND UP2, UPT, UR4, 0x1, UPT ;  /* 0x000000010400788c */ /* 0x000fe2000bf45270 */
[----:B------:R-:W-:-:S10]  /*4090*/  UMOV UR12, URZ ;  /* 0x000000ff000c7c82 */ /* 0x000fd40008000000 */
.L_x_84:
[C---:B------:R-:W-:Y:S02]  /*40a0*/  LEA R12, R14.reuse, UR24, 0x3 ;  /* 0x000000180e0c7c11 */ /* 0x040fe4000f8e18ff */
[----:B------:R-:W-:Y:S02]  /*40b0*/  SHF.L.U32 R9, R13, 0x1f, RZ ;  /* 0x0000001f0d097819 */ /* 0x000fe400000006ff */
[----:B------:R-:W-:Y:S02]  /*40c0*/  LEA R10, R14, UR24, 0x4 ;  /* 0x000000180e0a7c11 */ /* 0x000fe4000f8e20ff */
[----:B------:R-:W2:Y:S02]  /*40d0*/  SYNCS.PHASECHK.TRANS64.TRYWAIT P0, [R12+URZ+0x90], R9 ;  /* 0x000090090c0075a7 */ /* 0x000ea400080011ff */
[----:B--2-4-:R-:W-:Y:S05]  /*40e0*/  @!P0 BRA `(.L_x_76) ;  /* 0x0000004000cc8947 */ /* 0x014fea0003800000 */
.L_x_152:
[----:B--2---:R-:W2:Y:S01]  /*40f0*/  LDS.128 R8, [R10+0x120] ;  /* 0x000120000a087984 */ /* 0x004ea20000000c00 */
[----:B------:R-:W-:Y:S01]  /*4100*/  UISETP.GE.AND UP0, UPT, UR40, 0x1, UPT ;  /* 0x000000012800788c */ /* 0x000fe2000bf06270 */
[----:B------:R-:W-:Y:S01]  /*4110*/  @!PT LDS RZ, [RZ] ;  /* 0x00000000fffff984 */ /* 0x000fe20000000800 */
[----:B------:R-:W-:Y:S01]  /*4120*/  @!PT LDS RZ, [RZ] ;  /* 0x00000000fffff984 */ /* 0x000fe20000000800 */
[----:B------:R-:W-:Y:S01]  /*4130*/  @!PT LDS RZ, [RZ] ;  /* 0x00000000fffff984 */ /* 0x000fe20000000800 */
[----:B------:R-:W-:Y:S01]  /*4140*/  @!PT LDS RZ, [RZ] ;  /* 0x00000000fffff984 */ /* 0x000fe20000000800 */
[----:B------:R4:W-:Y:S06]  /*4150*/  MEMBAR.ALL.CTA ;  /* 0x0000000000007992 */ /* 0x0009ec0000008000 */
[----:B----4-:R-:W4:Y:S01]  /*4160*/  FENCE.VIEW.ASYNC.S ;  /* 0x00000000000073c6 */ /* 0x010f220000000000 */
[----:B--2---:R-:W-:Y:S11]  /*4170*/  LOP3.LUT P0, RZ, R10, 0x1, RZ, 0xc0, !PT ;  /* 0x000000010aff7812 */ /* 0x004ff6000780c0ff */
[----:B------:R-:W-:Y:S02]  /*4180*/  @!UPT UIADD3 URZ, UPT, UPT, URZ, URZ, URZ ;  /* 0x000000fffffff290 */ /* 0x000fe4000fffe0ff */
[----:B----4-:R-:W-:Y:S01]  /*4190*/  VOTEU.ANY UP1, P0 ;  /* 0x0000000000ff7886 */ /* 0x010fe20000020100 */
[----:B------:R-:W-:Y:S11]  /*41a0*/  PLOP3.LUT P0, PT, PT, PT, UP1, 0x80, 0x8 ;  /* 0x000000000008781c */ /* 0x000ff60003f0f018 */
[----:B------:R-:W-:Y:S02]  /*41b0*/  @!UPT UIADD3 URZ, UPT, UPT, URZ, URZ, URZ ;  /* 0x000000fffffff290 */ /* 0x000fe4000fffe0ff */
[----:B------:R-:W-:Y:S02]  /*41c0*/  @P0 SHF.R.U32.HI R0, RZ, 0x10, R9 ;  /* 0x00000010ff000819 */ /* 0x000fe40000011609 */
[----:B------:R-:W-:Y:S02]  /*41d0*/  @P0 MOV R6, R8 ;  /* 0x0000000800060202 */ /* 0x000fe40000000f00 */
[----:B------:R-:W-:Y:S01]  /*41e0*/  @P0 R2UR UR4, R0 ;  /* 0x00000000000402ca */ /* 0x000fe200000e0000 */
[----:B------:R-:W-:Y:S01]  /*41f0*/  VIADD R0, R12, 0xa0 ;  /* 0x000000a00c007836 */ /* 0x000fe20000000000 */
[----:B------:R-:W-:Y:S02]  /*4200*/  @P0 LOP3.LUT R8, R9, 0xffff, RZ, 0xc0, !PT ;  /* 0x0000ffff09080812 */ /* 0x000fe400078ec0ff */
[----:B------:R-:W-:Y:S02]  /*4210*/  @P0 R2UR UR6, R6 ;  /* 0x00000000060602ca */ /* 0x000fe400000e0000 */
[----:B------:R-:W-:Y:S02]  /*4220*/  PRMT R0, RZ, 0x654, R0 ;  /* 0x00000654ff007816 */ /* 0x000fe40000000000 */
[----:B------:R-:W-:Y:S02]  /*4230*/  @P0 R2UR UR5, R8 ;  /* 0x00000000080502ca */ /* 0x000fe400000e0000 */
[----:B------:R2:W-:Y:S03]  /*4240*/  SYNCS.ARRIVE.TRANS64.RED.A1T0 RZ, [R0+URZ], RZ ;  /* 0x000000ff00ff79a7 */ /* 0x0005e600081004ff */
[----:B------:R-:W-:Y:S04]  /*4250*/  @UP1 UMOV UR26, UR4 ;  /* 0x00000004001a1c82 */ /* 0x000fe80008000000 */
[----:B------:R-:W-:Y:S04]  /*4260*/  @UP1 UMOV UR14, UR6 ;  /* 0x00000006000e1c82 */ /* 0x000fe80008000000 */
[----:B------:R-:W-:Y:S01]  /*4270*/  @UP1 UMOV UR13, UR5 ;  /* 0x00000005000d1c82 */ /* 0x000fe20008000000 */
[----:B------:R-:W-:Y:S05]  /*4280*/  BRA.U !UP0, `(.L_x_77) ;  /* 0x0000000108a47547 */ /* 0x000fea000b800000 */
[----:B------:R-:W-:Y:S02]  /*4290*/  UIMAD.WIDE.U32 UR8, UR13, UR35, URZ ;  /* 0x000000230d0872a5 */ /* 0x000fe4000f8e00ff */
[----:B------:R-:W-:Y:S02]  /*42a0*/  UIMAD.WIDE.U32 UR10, UR14, UR32, URZ ;  /* 0x000000200e0a72a5 */ /* 0x000fe4000f8e00ff */
[----:B------:R-:W-:Y:S02]  /*42b0*/  USEL UR4, UR27, UR29, !UP5 ;  /* 0x0000001d1b047287 */ /* 0x000fe4000e800000 */
[----:B------:R-:W-:Y:S02]  /*42c0*/  USEL UR7, UR28, UR31, !UP6 ;  /* 0x0000001f1c077287 */ /* 0x000fe4000f000000 */
[----:B-1----:R-:W-:Y:S02]  /*42d0*/  UIMAD.WIDE.U32 UR18, UR4, UR16, URZ ;  /* 0x00000010041272a5 */ /* 0x002fe4000f8e00ff */
[----:B------:R-:W-:Y:S01]  /*42e0*/  UIMAD.WIDE.U32 UR20, UR7, UR16, URZ ;  /* 0x00000010071472a5 */ /* 0x000fe2000f8e00ff */
[----:B------:R-:W-:Y:S02]  /*42f0*/  UMOV UR5, UR9 ;  /* 0x0000000900057c82 */ /* 0x000fe40008000000 */
[----:B------:R-:W-:Y:S03]  /*4300*/  USHF.R.U32.HI UR6, URZ, UR38, UR5 ;  /* 0x00000026ff067299 */ /* 0x000fe60008011605 */
[----:B------:R-:W-:Y:S01]  /*4310*/  UMOV UR5, UR11 ;  /* 0x0000000b00057c82 */ /* 0x000fe20008000000 */
[----:B------:R-:W-:Y:S02]  /*4320*/  USEL UR6, UR13, UR6, !UP5 ;  /* 0x000000060d067287 */ /* 0x000fe4000e800000 */
[----:B------:R-:W-:Y:S02]  /*4330*/  USHF.R.U32.HI UR8, URZ, UR33, UR5 ;  /* 0x00000021ff087299 */ /* 0x000fe40008011605 */
[----:B------:R-:W-:Y:S01]  /*4340*/  UIMAD.WIDE.U32 UR10, UR6, UR16, URZ ;  /* 0x00000010060a72a5 */ /* 0x000fe2000f8e00ff */
[----:B------:R-:W-:Y:S02]  /*4350*/  UMOV UR5, UR19 ;  /* 0x0000001300057c82 */ /* 0x000fe40008000000 */
[----:B------:R-:W-:Y:S03]  /*4360*/  @UP4 USHF.R.U32.HI UR4, URZ, UR17, UR5 ;  /* 0x00000011ff044299 */ /* 0x000fe60008011605 */
[----:B------:R-:W-:Y:S01]  /*4370*/  UMOV UR5, UR21 ;  /* 0x0000001500057c82 */ /* 0x000fe20008000000 */
[----:B------:R-:W-:Y:S02]  /*4380*/  UIMAD UR4, UR40, UR4, URZ ;  /* 0x00000004280472a4 */ /* 0x000fe4000f8e02ff */
[----:B------:R-:W-:Y:S02]  /*4390*/  @UP4 USHF.R.U32.HI UR7, URZ, UR17, UR5 ;  /* 0x00000011ff074299 */ /* 0x000fe40008011605 */
[----:B------:R-:W-:Y:S02]  /*43a0*/  USEL UR5, UR14, UR8, !UP6 ;  /* 0x000000080e057287 */ /* 0x000fe4000f000000 */
[----:B------:R-:W-:Y:S02]  /*43b0*/  UIMAD UR8, UR40, UR7, URZ ;  /* 0x00000007280872a4 */ /* 0x000fe4000f8e02ff */
[----:B------:R-:W-:Y:S03]  /*43c0*/  UISETP.GE.AND UP0, UPT, UR6, UR4, UPT ;  /* 0x000000040600728c */ /* 0x000fe6000bf06270 */
[----:B------:R-:W-:Y:S01]  /*43d0*/  UMOV UR4, UR11 ;  /* 0x0000000b00047c82 */ /* 0x000fe20008000000 */
[----:B------:R-:W-:Y:S02]  /*43e0*/  UISETP.GE.OR UP0, UPT, UR5, UR8, UP0 ;  /* 0x000000080500728c */ /* 0x000fe40008706670 */
[----:B------:R-:W-:Y:S02]  /*43f0*/  USHF.R.U32.HI UR4, URZ, UR17, UR4 ;  /* 0x00000011ff047299 */ /* 0x000fe40008011604 */
[----:B------:R-:W-:Y:S02]  /*4400*/  UIMAD.WIDE.U32 UR8, UR5, UR16, URZ ;  /* 0x00000010050872a5 */ /* 0x000fe4000f8e00ff */
[----:B------:R-:W-:Y:S04]  /*4410*/  USEL UR10, UR6, UR4, !UP4 ;  /* 0x00000004060a7287 */ /* 0x000fe8000e000000 */
[----:B------:R-:W-:Y:S01]  /*4420*/  UIADD3 UR11, UPT, UPT, -UR10, URZ, URZ ;  /* 0x000000ff0a0b7290 */ /* 0x000fe2000fffe1ff */
[----:B------:R-:W-:Y:S02]  /*4430*/  @!UP0 UMOV UR4, UR9 ;  /* 0x0000000900048c82 */ /* 0x000fe40008000000 */
[----:B------:R-:W-:Y:S02]  /*4440*/  @!UP0 USHF.R.U32.HI UR4, URZ, UR17, UR4 ;  /* 0x00000011ff048299 */ /* 0x000fe40008011604 */
[----:B------:R-:W-:Y:S02]  /*4450*/  UIMAD UR8, UR40, UR11, UR6 ;  /* 0x0000000b280872a4 */ /* 0x000fe4000f8e0206 */
[----:B------:R-:W-:Y:S04]  /*4460*/  @!UP0 USEL UR4, UR5, UR4, !UP4 ;  /* 0x0000000405048287 */ /* 0x000fe8000e000000 */
[----:B------:R-:W-:Y:S02]  /*4470*/  @!UP0 UIMAD UR8, UR7, UR8, UR4 ;  /* 0x00000008070882a4 */ /* 0x000fe4000f8e0204 */
[----:B------:R-:W-:Y:S02]  /*4480*/  @!UP0 UIADD3 UR9, UPT, UPT, UR10, -UR4, URZ ;  /* 0x800000040a098290 */ /* 0x000fe4000fffe0ff */
[----:B------:R-:W-:Y:S02]  /*4490*/  UIADD3 UR4, UPT, UPT, -UR5, URZ, URZ ;  /* 0x000000ff05047290 */ /* 0x000fe4000fffe1ff */
[----:B------:R-:W-:Y:S02]  /*44a0*/  UIADD3 UR7, UPT, UPT, -UR6, URZ, URZ ;  /* 0x000000ff06077290 */ /* 0x000fe4000fffe1ff */
[----:B------:R-:W-:Y:S02]  /*44b0*/  @!UP0 UIMAD UR6, UR9, UR40, UR5 ;  /* 0x00000028090682a4 */ /* 0x000fe4000f8e0205 */
[----:B------:R-:W-:Y:S02]  /*44c0*/  UIMAD UR14, UR15, UR4, UR14 ;  /* 0x000000040f0e72a4 */ /* 0x000fe4000f8e020e */
[----:B------:R-:W-:Y:S01]  /*44d0*/  UIMAD UR13, UR34, UR7, UR13 ;  /* 0x00000007220d72a4 */ /* 0x000fe2000f8e020d */
[----:B------:R-:W-:Y:S02]  /*44e0*/  @!UP0 UMOV UR5, UR8 ;  /* 0x0000000800058c82 */ /* 0x000fe40008000000 */
[----:B------:R-:W-:Y:S02]  /*44f0*/  UIMAD UR14, UR5, UR15, UR14 ;  /* 0x0000000f050e72a4 */ /* 0x000fe4000f8e020e */
[----:B------:R-:W-:Y:S11]  /*4500*/  UIMAD UR13, UR6, UR34, UR13 ;  /* 0x00000022060d72a4 */ /* 0x000ff6000f8e020d */
[----:B------:R-:W-:Y:S01]  /*4510*/  @!UPT UIADD3 URZ, UPT, UPT, URZ, URZ, URZ ;  /* 0x000000fffffff290 */ /* 0x000fe2000fffe0ff */
.L_x_77:
[----:B------:R-:W4:Y:S01]  /*4520*/  @!UP2 LDCU.128 UR20, c[0x0][0xb10] ;  /* 0x00016200ff14a7ac */ /* 0x000f220008000c00 */
[C---:B---3--:R-:W-:Y:S02]  /*4530*/  ISETP.NE.U32.AND P1, PT, R4.reuse, RZ, PT ;  /* 0x000000ff0400720c */ /* 0x048fe40003f25070 */
[----:B------:R-:W-:Y:S02]  /*4540*/  ISETP.NE.U32.AND P0, PT, R4, RZ, PT ;  /* 0x000000ff0400720c */ /* 0x000fe40003f05070 */
[C---:B------:R-:W-:Y:S02]  /*4550*/  ISETP.NE.AND.EX P1, PT, R5.reuse, RZ, PT, P1 ;  /* 0x000000ff0500720c */ /* 0x040fe40003f25310 */
[----:B------:R-:W-:Y:S01]  /*4560*/  ISETP.NE.AND.EX P0, PT, R5, RZ, PT, P0 ;  /* 0x000000ff0500720c */ /* 0x000fe20003f05300 */
[----:B------:R-:W3:Y:S01]  /*4570*/  @!UP2 LDCU UR5, c[0x0][0xb0c] ;  /* 0x00016180ff05a7ac */ /* 0x000ee20008000800 */
[----:B------:R-:W-:Y:S02]  /*4580*/  USHF.L.U32 UR11, UR25, 0x7, URZ ;  /* 0x00000007190b7899 */ /* 0x000fe400080006ff */
[----:B------:R-:W-:Y:S02]  /*4590*/  USHF.L.U32 UR10, UR30, 0x6, URZ ;  /* 0x000000061e0a7899 */ /* 0x000fe400080006ff */
[----:B----4-:R-:W-:Y:S07]  /*45a0*/  UIMAD.WIDE.U32 UR6, UR14, UR20, URZ ;  /* 0x000000140e0672a5 */ /* 0x010fee000f8e00ff */
[----:B------:R-:W-:Y:S01]  /*45b0*/  @!UP2 UMOV UR4, UR7 ;  /* 0x000000070004ac82 */ /* 0x000fe20008000000 */
[----:B---3--:R-:W-:Y:S02]  /*45c0*/  @!UP2 UISETP.NE.AND UP0, UPT, UR5, 0x1, UPT ;  /* 0x000000010500a88c */ /* 0x008fe4000bf05270 */
[----:B------:R-:W-:Y:S02]  /*45d0*/  @!UP2 USHF.R.U32.HI UR4, URZ, UR21, UR4 ;  /* 0x00000015ff04a299 */ /* 0x000fe40008011604 */
[----:B------:R-:W-:Y:S02]  /*45e0*/  UIMAD.WIDE.U32 UR6, UR13, UR23, URZ ;  /* 0x000000170d0672a5 */ /* 0x000fe4000f8e00ff */
[----:B------:R-:W-:Y:S02]  /*45f0*/  @!UP2 USEL UR8, UR14, UR4, !UP0 ;  /* 0x000000040e08a287 */ /* 0x000fe4000c000000 */
[----:B------:R-:W-:Y:S03]  /*4600*/  @!UP2 UISETP.NE.AND UP0, UPT, UR22, 0x1, UPT ;  /* 0x000000011600a88c */ /* 0x000fe6000bf05270 */
[----:B------:R-:W-:Y:S02]  /*4610*/  @!UP2 UMOV UR6, UR7 ;  /* 0x000000070006ac82 */ /* 0x000fe40008000000 */
[----:B------:R-:W3:Y:S02]  /*4620*/  @!UP2 LDCU UR4, c[0x0][0xb20] ;  /* 0x00016400ff04a7ac */ /* 0x000ee40008000800 */
[----:B---3--:R-:W-:Y:S04]  /*4630*/  @!UP2 USHF.R.U32.HI UR6, URZ, UR4, UR6 ;  /* 0x00000004ff06a299 */ /* 0x008fe80008011606 */
[----:B------:R-:W-:Y:S04]  /*4640*/  @!UP2 USEL UR6, UR13, UR6, !UP0 ;  /* 0x000000060d06a287 */ /* 0x000fe8000c000000 */
[----:B------:R-:W-:Y:S02]  /*4650*/  @!UP2 UIADD3 UR4, UPT, UPT, -UR8, UR6, URZ ;  /* 0x000000060804a290 */ /* 0x000fe4000fffe1ff */
[----:B------:R-:W-:Y:S02]  /*4660*/  @!UP2 UIADD3 UR6, UPT, UPT, UR8, -UR6, URZ ;  /* 0x800000060806a290 */ /* 0x000fe4000fffe0ff */
[----:B------:R-:W-:Y:S02]  /*4670*/  @!UP2 UIMAD UR14, UR4, UR5, UR14 ;  /* 0x00000005040ea2a4 */ /* 0x000fe4000f8e020e */
[----:B------:R-:W-:Y:S01]  /*4680*/  @!UP2 UIMAD UR13, UR6, UR22, UR13 ;  /* 0x00000016060da2a4 */ /* 0x000fe2000f8e020d */
[----:B------:R-:W-:Y:S11]  /*4690*/  BRA.U UP3, `(.L_x_78) ;  /* 0x0000000103107547 */ /* 0x000ff6000b800000 */
[----:B--2---:R-:W-:Y:S04]  /*46a0*/  MOV R0, UR37 ;  /* 0x0000002500007c02 */ /* 0x004fe80008000f00 */
[----:B------:R-:W-:Y:S04]  /*46b0*/  SHF.L.U32 R9, R0, 0x1f, RZ ;  /* 0x0000001f00097819 */ /* 0x000fe800000006ff */
[----:B------:R-:W2:Y:S02]  /*46c0*/  SYNCS.PHASECHK.TRANS64.TRYWAIT P2, [UR24+0x88], R9 ;  /* 0x00008809ff0075a7 */ /* 0x000ea40008041118 */
[----:B--2---:R-:W-:Y:S05]  /*46d0*/  @!P2 BRA `(.L_x_79) ;  /* 0x0000003c0064a947 */ /* 0x004fea0003800000 */
.L_x_78:
[----:B------:R-:W-:Y:S05]  /*46e0*/  @!P1 BRA `(.L_x_80) ;  /* 0x0000000000309947 */ /* 0x000fea0003800000 */
[----:B------:R-:W-:Y:S01]  /*46f0*/  ISETP.NE.U32.AND P1, PT, R2, RZ, PT ;  /* 0x000000ff0200720c */ /* 0x000fe20003f25070 */
[----:B------:R-:W3:Y:S01]  /*4700*/  LDCU.64 UR4, c[0x0][0x358] ;  /* 0x00006b00ff0477ac */ /* 0x000ee20008000a00 */
[----:B------:R-:W-:Y:S02]  /*4710*/  IMAD.MOV.U32 R84, RZ, RZ, 0x1 ;  /* 0x00000001ff547424 */ /* 0x000fe400078e00ff */
[----:B------:R-:W-:Y:S11]  /*4720*/  ISETP.NE.AND.EX P1, PT, R3, RZ, PT, P1 ;  /* 0x000000ff0300720c */ /* 0x000ff60003f25310 */
[----:B------:R-:W-:Y:S02]  /*4730*/  @!UPT UIADD3 URZ, UPT, UPT, URZ, URZ, URZ ;  /* 0x000000fffffff290 */ /* 0x000fe4000fffe0ff */
[----:B--2---:R-:W2:Y:S01]  /*4740*/  @P1 LDC.64 R8, c[0x0][0x888] ;  /* 0x00022200ff081b82 */ /* 0x004ea20000000a00 */
[----:B------:R-:W-:Y:S04]  /*4750*/  @P1 IMAD R0, R4, UR36, RZ ;  /* 0x0000002404001c24 */ /* 0x000fe8000f8e02ff */
[----:B--2---:R-:W-:Y:S04]  /*4760*/  @P1 IMAD.WIDE R8, R0, 0x4, R8 ;  /* 0x0000000400081825 */ /* 0x004fe800078e0208 */
[----:B------:R-:W-:Y:S01]  /*4770*/  HFMA2 R0, -RZ, RZ, 0, 5.9604644775390625e-08 ;  /* 0x00000001ff007431 */ /* 0x000fe200000001ff */
[----:B---3-5:R3:W5:Y:S04]  /*4780*/  @P1 LDG.E R41, desc[UR4][R8.64] ;  /* 0x0000000408291981 */ /* 0x028768000c1e1900 */
[----:B------:R-:W-:Y:S01]  /*4790*/  @!P1 PRMT R84, R0, 0x7610, R84 ;  /* 0x0000761000549816 */ /* 0x000fe20000000054 */
[----:B---3--:R-:W4:Y:S06]  /*47a0*/  @!P1 LDC R41, c[0x0][0x880] ;  /* 0x00022000ff299b82 */ /* 0x008f2c0000000800 */
.L_x_80:
[----:B----45:R-:W-:Y:S01]  /*47b0*/  @!P0 FSETP.EQ.AND P1, PT, R41, RZ, PT ;  /* 0x000000ff2900820b */ /* 0x030fe20003f22000 */
[----:B------:R-:W-:Y:S01]  /*47c0*/  @!UPT UIADD3 URZ, UPT, UPT, URZ, URZ, URZ ;  /* 0x000000fffffff290 */ /* 0x000fe2000fffe0ff */
[----:B------:R-:W-:Y:S11]  /*47d0*/  @!P0 BRA `(.L_x_81) ;  /* 0x0000000000188947 */ /* 0x000ff60003800000 */
[----:B------:R-:W-:Y:S02]  /*47e0*/  LOP3.LUT P0, RZ, R84, 0xff, RZ, 0xc0, !PT ;  /* 0x000000ff54ff7812 */ /* 0x000fe4000780c0ff */
[----:B------:R-:W-:Y:S04]  /*47f0*/  ISETP.NE.U32.AND P1, PT, R2, RZ, PT ;  /* 0x000000ff0200720c */ /* 0x000fe80003f25070 */
[----:B------:R-:W-:Y:S04]  /*4800*/  ISETP.NE.AND.EX P1, PT, R3, RZ, PT, P1 ;  /* 0x000000ff0300720c */ /* 0x000fe80003f25310 */
[----:B------:R-:W-:Y:S03]  /*4810*/  PLOP3.LUT P1, PT, P1, PT, PT, 0x8, 0x80 ;  /* 0x000000000080781c */ /* 0x000fe60000f2e170 */
[----:B------:R-:W-:Y:S11]  /*4820*/  @P0 FSETP.EQ.AND P1, PT, R41, RZ, PT ;  /* 0x000000ff2900020b */ /* 0x000ff60003f22000 */
[----:B------:R-:W-:Y:S02]  /*4830*/  @!UPT UIADD3 URZ, UPT, UPT, URZ, URZ, URZ ;  /* 0x000000fffffff290 */ /* 0x000fe4000fffe0ff */
.L_x_81:
[----:B------:R-:W-:Y:S01]  /*4840*/  ULEA UR4, UR12, UR24, 0x3 ;  /* 0x000000180c047291 */ /* 0x000fe2000f8e18ff */
[----:B--2---:R-:W-:Y:S02]  /*4850*/  SHF.L.U32 R9, R15, 0x1f, RZ ;  /* 0x0000001f0f097819 */ /* 0x004fe400000006ff */
[----:B------:R-:W-:Y:S04]  /*4860*/  ELECT P0, URZ, PT ;  /* 0x0000000000ff782f */ /* 0x000fe80003800000 */
[----:B------:R-:W-:Y:S02]  /*4870*/  PLOP3.LUT P1, PT, P1, P0, PT, 0xf2, 0x2f ;  /* 0x00000000002f781c */ /* 0x000fe40000f21e72 */
[----:B------:R-:W2:Y:S11]  /*4880*/  SYNCS.PHASECHK.TRANS64.TRYWAIT P2, [UR4+0x68], R9 ;  /* 0x00006809ff0075a7 */ /* 0x000eb60008041104 */
[----:B------:R-:W-:Y:S05]  /*4890*/  @!P1 IADD3 R8, P0, PT, R16, 0x580, RZ ;  /* 0x0000058010089810 */ /* 0x000fea0007f1e0ff */
[----:B------:R-:W-:Y:S01]  /*48a0*/  @!P1 IMAD.X R6, RZ, RZ, R17, P0 ;  /* 0x000000ffff069224 */ /* 0x000fe200000e0611 */
[----:B--2---:R-:W-:Y:S07]  /*48b0*/  @!P2 BRA `(.L_x_82) ;  /* 0x0000003c0004a947 */ /* 0x004fee0003800000 */
.L_x_155:
[----:B------:R-:W3:Y:S01]  /*48c0*/  S2UR UR20, SR_CgaCtaId ;  /* 0x00000000001479c3 */ /* 0x000ee20000008800 */
[----:B------:R-:W-:Y:S01]  /*48d0*/  @!P1 R2UR UR7, R6 ;  /* 0x00000000060792ca */ /* 0x000fe200000e0000 */
[----:B------:R-:W-:Y:S01]  /*48e0*/  UIADD3 UR5, UPT, UPT, UR12, 0x1, URZ ;  /* 0x000000010c057890 */ /* 0x000fe2000fffe0ff */
[----:B------:R-:W-:Y:S01]  /*48f0*/  @!P1 R2UR UR6, R8 ;  /* 0x00000000080692ca */ /* 0x000fe200000e0000 */
[----:B------:R-:W-:Y:S01]  /*4900*/  UIADD3 UR9, UPT, UPT, UR4, 0x50, URZ ;  /* 0x0000005004097890 */ /* 0x000fe2000fffe0ff */
[----:B------:R-:W-:Y:S01]  /*4910*/  @!P1 IMAD.MOV.U32 R6, RZ, RZ, 0x2000 ;  /* 0x00002000ff069424 */ /* 0x000fe200078e00ff */
[----:B------:R-:W-:Y:S01]  /*4920*/  UISETP.NE.AND UP0, UPT, UR5, 0x3, UPT ;  /* 0x000000030500788c */ /* 0x000fe2000bf05270 */
[----:B------:R-:W-:Y:S01]  /*4930*/  VIADD R14, R14, 0x1 ;  /* 0x000000010e0e7836 */ /* 0x000fe20000000000 */
[----:B------:R-:W-:Y:S01]  /*4940*/  UMOV UR22, 0x0 ;  /* 0x0000000000167882 */ /* 0x000fe20000000000 */
[----:B------:R-:W-:Y:S05]  /*4950*/  UMOV UR23, 0x10000000 ;  /* 0x1000000000177882 */ /* 0x000fea0000000000 */
[----:B--2---:R-:W-:Y:S01]  /*4960*/  IMAD.U32 R9, RZ, RZ, UR7 ;  /* 0x00000007ff097e24 */ /* 0x004fe2000f8e00ff */
[----:B------:R-:W-:Y:S01]  /*4970*/  USEL UR7, URZ, 0x1, UP0 ;  /* 0x00000001ff077887 */ /* 0x000fe20008000000 */
[----:B------:R-:W-:Y:S01]  /*4980*/  IMAD.U32 R8, RZ, RZ, UR6 ;  /* 0x00000006ff087e24 */ /* 0x000fe2000f8e00ff */
[----:B------:R-:W-:Y:S02]  /*4990*/  USEL UR6, UR5, URZ, UP0 ;  /* 0x000000ff05067287 */ /* 0x000fe40008000000 */
[----:B------:R-:W-:Y:S01]  /*49a0*/  VOTEU.ALL UP0, P1 ;  /* 0x0000000000ff7886 */ /* 0x000fe20000800000 */
[----:B------:R-:W-:Y:S02]  /*49b0*/  @!P1 R2UR UR19, R9 ;  /* 0x00000000091392ca */ /* 0x000fe400000e0000 */
[----:B------:R-:W-:Y:S02]  /*49c0*/  @!P1 R2UR UR18, R8 ;  /* 0x00000000081292ca */ /* 0x000fe400000e0000 */
[----:B------:R-:W-:Y:S01]  /*49d0*/  @!UP0 ULEA UR5, UR12, UR24, 0xd ;  /* 0x000000180c058291 */ /* 0x000fe2000f8e68ff */
[----:B------:R-:W-:Y:S01]  /*49e0*/  LOP3.LUT R15, R15, UR7, RZ, 0x3c, !PT ;  /* 0x000000070f0f7c12 */ /* 0x000fe2000f8e3cff */
[----:B---3--:R-:W-:Y:S02]  /*49f0*/  UPRMT UR20, UR20, 0x654, UR9 ;  /* 0x0000065414147896 */ /* 0x008fe40008000009 */
[----:B------:R-:W-:Y:S01]  /*4a00*/  @!UP0 UIADD3 UR8, UPT, UPT, UR5, 0x200, URZ ;  /* 0x0000020005088890 */ /* 0x000fe2000fffe0ff */
[----:B------:R-:W-:Y:S01]  /*4a10*/  SHF.L.U32 R0, R15, 0x1f, RZ ;  /* 0x0000001f0f007819 */ /* 0x000fe200000006ff */
[----:B------:R-:W-:Y:S01]  /*4a20*/  VOTEU.ALL UP0, P1 ;  /* 0x0000000000ff7886 */ /* 0x000fe20000800000 */
[----:B------:R-:W-:Y:S01]  /*4a30*/  UMOV UR12, UR36 ;  /* 0x00000024000c7c82 */ /* 0x000fe20008000000 */
[----:B------:R-:W-:Y:S05]  /*4a40*/  ULEA UR5, UR6, UR24, 0x3 ;  /* 0x0000001806057291 */ /* 0x000fea000f8e18ff */
[----:B------:R2:W-:Y:S01]  /*4a50*/  @!UP0 UTMALDG.3D [UR8], [UR18], desc[UR22] ;  /* 0x00001608120085b4 */ /* 0x0005e20008011000 */
[----:B------:R2:W-:Y:S01]  /*4a60*/  @!P1 SYNCS.ARRIVE.TRANS64.RED.A0TR RZ, [UR4+0x50], R6 ;  /* 0x00005006ffff99a7 */ /* 0x0005e20008300404 */
[----:B------:R-:W-:Y:S02]  /*4a70*/  SYNCS.ARRIVE.TRANS64.RED.A1T0 RZ, [UR20], RZ ;  /* 0x000000ffffff79a7 */ /* 0x000fe40008100414 */
[----:B------:R-:W3:Y:S02]  /*4a80*/  SYNCS.PHASECHK.TRANS64.TRYWAIT P0, [UR5+0x68], R0 ;  /* 0x00006800ff0075a7 */ /* 0x000ee40008001105 */
[----:B--23--:R-:W-:Y:S05]  /*4a90*/  @!P0 BRA `(.L_x_83) ;  /* 0x0000003800a48947 */ /* 0x00cfea0003800000 */
.L_x_157:
[----:B------:R-:W3:Y:S01]  /*4aa0*/  S2UR UR12, SR_CgaCtaId ;  /* 0x00000000000c79c3 */ /* 0x000ee20000008800 */
[----:B------:R-:W-:Y:S01]  /*4ab0*/  UIADD3 UR9, UPT, UPT, UR5, 0x50, URZ ;  /* 0x0000005005097890 */ /* 0x000fe2000fffe0ff */
[----:B------:R-:W-:Y:S01]  /*4ac0*/  @!P1 IADD3 R6, P0, PT, R16, 0x580, RZ ;  /* 0x0000058010069810 */ /* 0x000fe20007f1e0ff */
[----:B------:R-:W-:Y:S01]  /*4ad0*/  UPLOP3.LUT UP3, UPT, UPT, UPT, UPT, 0x80, 0x8 ;  /* 0x000000000008789c */ /* 0x000fe20003f6f070 */
[----:B------:R-:W-:Y:S01]  /*4ae0*/  R2UR UR23, R86 ;  /* 0x00000000561772ca */ /* 0x000fe200000e0000 */
[----:B------:R-:W-:Y:S01]  /*4af0*/  UMOV UR20, 0x0 ;  /* 0x0000000000147882 */ /* 0x000fe20000000000 */
[----:B------:R-:W-:Y:S01]  /*4b00*/  @!P1 R2UR UR7, R6 ;  /* 0x00000000060792ca */ /* 0x000fe200000e0000 */
[----:B--2---:R-:W-:Y:S01]  /*4b10*/  @!P1 IMAD.X R0, RZ, RZ, R17, P0 ;  /* 0x000000ffff009224 */ /* 0x004fe200000e0611 */
[----:B------:R-:W-:Y:S01]  /*4b20*/  UMOV UR21, 0x10000000 ;  /* 0x1000000000157882 */ /* 0x000fe20000000000 */
[----:B------:R-:W-:Y:S01]  /*4b30*/  VOTEU.ALL UP0, P1 ;  /* 0x0000000000ff7886 */ /* 0x000fe20000800000 */
[----:B------:R-:W-:Y:S02]  /*4b40*/  R2UR UR22, R87 ;  /* 0x00000000571672ca */ /* 0x000fe400000e0000 */
[----:B------:R-:W-:Y:S02]  /*4b50*/  @!P1 R2UR UR4, R0 ;  /* 0x00000000000492ca */ /* 0x000fe400000e0000 */
[----:B------:R-:W-:Y:S01]  /*4b60*/  @!UP0 UIADD3 UR10, UPT, UPT, UR10, 0x20, URZ ;  /* 0x000000200a0a8890 */ /* 0x000fe2000fffe0ff */
[C---:B------:R-:W-:Y:S02]  /*4b70*/  ISETP.NE.AND P0, PT, R14.reuse, 0x2, PT ;  /* 0x000000020e00780c */ /* 0x040fe40003f05270 */
[----:B------:R-:W-:Y:S02]  /*4b80*/  UIADD3 UR30, UPT, UPT, UR13, UR23, URZ ;  /* 0x000000170d1e7290 */ /* 0x000fe4000fffe0ff */
[----:B------:R-:W-:Y:S01]  /*4b90*/  IMAD.U32 R8, RZ, RZ, UR7 ;  /* 0x00000007ff087e24 */ /* 0x000fe2000f8e00ff */
[----:B------:R-:W-:Y:S02]  /*4ba0*/  SEL R0, RZ, 0x1, P0 ;  /* 0x00000001ff007807 */ /* 0x000fe40000000000 */
[----:B------:R-:W-:Y:S01]  /*4bb0*/  SEL R14, R14, RZ, P0 ;  /* 0x000000ff0e0e7207 */ /* 0x000fe20000000000 */
[----:B------:R-:W-:Y:S01]  /*4bc0*/  UIADD3 UR25, UPT, UPT, UR14, UR22, URZ ;  /* 0x000000160e197290 */ /* 0x000fe2000fffe0ff */
[----:B------:R-:W-:Y:S01]  /*4bd0*/  @!P1 R2UR UR18, R8 ;  /* 0x00000000081292ca */ /* 0x000fe200000e0000 */
[----:B------:R-:W-:Y:S01]  /*4be0*/  IMAD.U32 R9, RZ, RZ, UR4 ;  /* 0x00000004ff097e24 */ /* 0x000fe2000f8e00ff */
[----:B------:R-:W-:Y:S01]  /*4bf0*/  @!UP0 ULEA UR4, UR6, UR24, 0xd ;  /* 0x0000001806048291 */ /* 0x000fe2000f8e68ff */
[----:B------:R-:W-:Y:S03]  /*4c00*/  LOP3.LUT R13, R13, R0, RZ, 0x3c, !PT ;  /* 0x000000000d0d7212 */ /* 0x000fe600078e3cff */
[----:B------:R-:W-:Y:S01]  /*4c10*/  @!P1 R2UR UR19, R9 ;  /* 0x00000000091392ca */ /* 0x000fe200000e0000 */
[----:B------:R-:W-:Y:S02]  /*4c20*/  @!UP0 UIADD3 UR8, UPT, UPT, UR4, 0x200, URZ ;  /* 0x0000020004088890 */ /* 0x000fe4000fffe0ff */
[----:B---3--:R-:W-:Y:S01]  /*4c30*/  UPRMT UR4, UR12, 0x654, UR9 ;  /* 0x000006540c047896 */ /* 0x008fe20008000009 */
[----:B------:R-:W-:Y:S02]  /*4c40*/  VOTEU.ALL UP0, P1 ;  /* 0x0000000000ff7886 */ /* 0x000fe40000800000 */
[----:B------:R-:W-:Y:S01]  /*4c50*/  UMOV UR12, UR36 ;  /* 0x00000024000c7c82 */ /* 0x000fe20008000000 */
[----:B------:R-:W-:Y:S06]  /*4c60*/  UMOV UR36, UR26 ;  /* 0x0000001a00247c82 */ /* 0x000fec0008000000 */
[----:B------:R2:W-:Y:S01]  /*4c70*/  @!UP0 UTMALDG.3D [UR8], [UR18], desc[UR20] ;  /* 0x00001408120085b4 */ /* 0x0005e20008011000 */
[----:B------:R4:W-:Y:S01]  /*4c80*/  @!P1 SYNCS.ARRIVE.TRANS64.RED.A0TR RZ, [UR5+0x50], R7 ;  /* 0x00005007ffff99a7 */ /* 0x0009e20008300405 */
[----:B------:R-:W-:Y:S01]  /*4c90*/  SYNCS.ARRIVE.TRANS64.RED.A1T0 RZ, [UR4], RZ ;  /* 0x000000ffffff79a7 */ /* 0x000fe20008100404 */
[----:B------:R-:W-:Y:S04]  /*4ca0*/  UIADD3 UR4, UPT, UPT, UR6, 0x1, URZ ;  /* 0x0000000106047890 */ /* 0x000fe8000fffe0ff */
[----:B------:R-:W-:Y:S04]  /*4cb0*/  UISETP.NE.AND UP0, UPT, UR4, 0x3, UPT ;  /* 0x000000030400788c */ /* 0x000fe8000bf05270 */
[----:B------:R-:W-:Y:S06]  /*4cc0*/  USEL UR5, URZ, 0x1, UP0 ;  /* 0x00000001ff057887 */ /* 0x000fec0008000000 */
[----:B------:R-:W-:Y:S01]  /*4cd0*/  LOP3.LUT R15, R15, UR5, RZ, 0x3c, !PT ;  /* 0x000000050f0f7c12 */ /* 0x000fe2000f8e3cff */
[----:B--2---:R-:W-:Y:S01]  /*4ce0*/  USEL UR12, UR4, URZ, UP0 ;  /* 0x000000ff040c7287 */ /* 0x004fe20008000000 */
[----:B------:R-:W-:Y:S11]  /*4cf0*/  BRA.U UP1, `(.L_x_84) ;  /* 0xfffffff101e87547 */ /* 0x000ff6000b83ffff */
[----:B------:R-:W-:Y:S01]  /*4d00*/  UIADD3 UR24, UPT, UPT, UR24, 0x68, URZ ;  /* 0x0000006818187890 */ /* 0x000fe2000fffe0ff */
[----:B------:R-:W-:-:S03]  /*4d10*/  SHF.L.U32 R3, R15, 0x1f, RZ ;  /* 0x0000001f0f037819 */ /* 0x000fc600000006ff */
[----:B------:R-:W-:-:S09]  /*4d20*/  ULEA UR4, UR12, UR24, 0x3 ;  /* 0x000000180c047291 */ /* 0x000fd2000f8e18ff */
[----:B------:R-:W2:Y:S02]  /*4d30*/  SYNCS.PHASECHK.TRANS64.TRYWAIT P0, [UR4], R3 ;  /* 0x00000003ff0075a7 */ /* 0x000ea40008001104 */
[----:B--2---:R-:W-:Y:S05]  /*4d40*/  @!P0 BRA `(.L_x_85) ;  /* 0x0000003800108947 */ /* 0x004fea0003800000 */
.L_x_159:
[----:B------:R-:W-:-:S04]  /*4d50*/  UIADD3 UR4, UPT, UPT, UR12, 0x1, URZ ;  /* 0x000000010c047890 */ /* 0x000fc8000fffe0ff */
[----:B------:R-:W-:-:S04]  /*4d60*/  UISETP.NE.AND UP0, UPT, UR4, 0x3, UPT ;  /* 0x000000030400788c */ /* 0x000fc8000bf05270 */
[----:B------:R-:W-:Y:S02]  /*4d70*/  USEL UR6, URZ, 0x1, UP0 ;  /* 0x00000001ff067887 */ /* 0x000fe40008000000 */
[----:B------:R-:W-:-:S04]  /*4d80*/  USEL UR4, UR4, URZ, UP0 ;  /* 0x000000ff04047287 */ /* 0x000fc80008000000 */
[----:B------:R-:W-:Y:S01]  /*4d90*/  ULEA UR5, UR4, UR24, 0x3 ;  /* 0x0000001804057291 */ /* 0x000fe2000f8e18ff */
[----:B------:R-:W-:-:S04]  /*4da0*/  LOP3.LUT R15, R15, UR6, RZ, 0x3c, !PT ;  /* 0x000000060f0f7c12 */ /* 0x000fc8000f8e3cff */
[----:B--2---:R-:W-:-:S04]  /*4db0*/  SHF.L.U32 R3, R15, 0x1f, RZ ;  /* 0x0000001f0f037819 */ /* 0x004fc800000006ff */
[----:B------:R-:W2:Y:S02]  /*4dc0*/  SYNCS.PHASECHK.TRANS64.TRYWAIT P0, [UR5], R3 ;  /* 0x00000003ff0075a7 */ /* 0x000ea40008001105 */
[----:B--2---:R-:W-:Y:S05]  /*4dd0*/  @!P0 BRA `(.L_x_86) ;  /* 0x0000003800048947 */ /* 0x004fea0003800000 */
.L_x_161:
[----:B------:R-:W-:-:S04]  /*4de0*/  UIADD3 UR4, UPT, UPT, UR4, 0x1, URZ ;  /* 0x0000000104047890 */ /* 0x000fc8000fffe0ff */
[----:B------:R-:W-:-:S04]  /*4df0*/  UISETP.NE.AND UP0, UPT, UR4, 0x3, UPT ;  /* 0x000000030400788c */ /* 0x000fc8000bf05270 */
[----:B------:R-:W-:Y:S02]  /*4e00*/  USEL UR5, URZ, 0x1, UP0 ;  /* 0x00000001ff057887 */ /* 0x000fe40008000000 */
[----:B------:R-:W-:-:S04]  /*4e10*/  USEL UR4, UR4, URZ, UP0 ;  /* 0x000000ff04047287 */ /* 0x000fc80008000000 */
[----:B------:R-:W-:Y:S01]  /*4e20*/  ULEA UR4, UR4, UR24, 0x3 ;  /* 0x0000001804047291 */ /* 0x000fe2000f8e18ff */
[----:B--2---:R-:W-:-:S04]  /*4e30*/  LOP3.LUT R3, R15, UR5, RZ, 0x3c, !PT ;  /* 0x000000050f037c12 */ /* 0x004fc8000f8e3cff */
[----:B------:R-:W-:Y:S01]  /*4e40*/  SHF.L.U32 R3, R3, 0x1f, RZ ;  /* 0x0000001f03037819 */ /* 0x000fe200000006ff */
[----:B------:R-:W-:-:S07]  /*4e50*/  IMAD.U32 R0, RZ, RZ, UR4 ;  /* 0x00000004ff007e24 */ /* 0x000fce000f8e00ff */
.L_x_87:
[----:B--2---:R2:W3:Y:S02]  /*4e60*/  SYNCS.PHASECHK.TRANS64.TRYWAIT P0, [R0+URZ], R3 ;  /* 0x00000003000075a7 */ /* 0x0044e400080011ff */
[----:B---3--:R-:W-:Y:S05]  /*4e70*/  @!P0 NANOSLEEP.SYNCS 0x989680 ;  /* 0x009896800000895d */ /* 0x008fea0003900000 */
[----:B------:R-:W3:Y:S02]  /*4e80*/  @!P0 SYNCS.PHASECHK.TRANS64 P0, [R0+URZ], R3 ;  /* 0x00000003000085a7 */ /* 0x000ee400080010ff */
[----:B-1-3--:R-:W-:Y:S05]  /*4e90*/  @P0 EXIT ;  /* 0x000000000000094d */ /* 0x00afea0003800000 */
[----:B------:R-:W-:Y:S05]  /*4ea0*/  BRA `(.L_x_87) ;  /* 0xfffffffc00ec7947 */ /* 0x000fea000383ffff */
.L_x_75:
[----:B------:R-:W-:-:S06]  /*4eb0*/  UISETP.GE.AND UP0, UPT, UR22, 0x4, UPT ;  /* 0x000000041600788c */ /* 0x000fcc000bf06270 */
[----:B------:R-:W-:-:S13]  /*4ec0*/  PLOP3.LUT P0, PT, PT, PT, UP0, 0x80, 0x8 ;  /* 0x000000000008781c */ /* 0x000fda0003f0f008 */
[----:B------:R-:W-:Y:S05]  /*4ed0*/  @!P0 EXIT ;  /* 0x000000000000894d */ /* 0x000fea0003800000 */
[----:B------:R-:W1:Y:S08]  /*4ee0*/  S2UR UR4, SR_CgaCtaId ;  /* 0x00000000000479c3 */ /* 0x000e700000008800 */
[----:B------:R-:W-:Y:S01]  /*4ef0*/  BAR.SYNC.DEFER_BLOCKING 0x6, 0xa0 ;  /* 0x0182800000007b1d */ /* 0x000fe20000010000 */
[C---:B------:R-:W-:Y:S01]  /*4f00*/  IMAD.SHL.U32 R3, R91.reuse, 0x20, RZ ;  /* 0x000000205b037824 */ /* 0x040fe200078e00ff */
[C---:B------:R-:W-:Y:S01]  /*4f10*/  LOP3.LUT R92, R91.reuse, 0x2, RZ, 0xc0, !PT ;  /* 0x000000025b5c7812 */ /* 0x040fe200078ec0ff */
[C---:B------:R-:W-:Y:S01]  /*4f20*/  IMAD.SHL.U32 R96, R91.reuse, 0x4, RZ ;  /* 0x000000045b607824 */ /* 0x040fe200078e00ff */
[C---:B------:R-:W-:Y:S01]  /*4f30*/  LOP3.LUT R97, R91.reuse, 0x60, RZ, 0xc0, !PT ;  /* 0x000000605b617812 */ /* 0x040fe200078ec0ff */
[----:B------:R-:W-:Y:S01]  /*4f40*/  IMAD.U32 R37, R91, 0x10000, RZ ;  /* 0x000100005b257824 */ /* 0x000fe200078e00ff */
[----:B------:R-:W-:-:S02]  /*4f50*/  UMOV UR47, 0x400 ;  /* 0x00000400002f7882 */ /* 0x000fc40000000000 */
[----:B------:R-:W2:Y:S01]  /*4f60*/  LDC.64 R78, c[0x0][0x8b0] ;  /* 0x00022c00ff4e7b82 */ /* 0x000ea20000000a00 */
[----:B------:R-:W-:Y:S01]  /*4f70*/  LOP3.LUT R5, R3, 0xc0, RZ, 0xc0, !PT ;  /* 0x000000c003057812 */ /* 0x000fe200078ec0ff */
[----:B------:R-:W-:Y:S01]  /*4f80*/  HFMA2 R36, -RZ, RZ, 0, 0 ;  /* 0x00000000ff247431 */ /* 0x000fe200000001ff */
[----:B------:R-:W-:Y:S01]  /*4f90*/  LOP3.LUT R91, R91, 0x4, RZ, 0xc0, !PT ;  /* 0x000000045b5b7812 */ /* 0x000fe200078ec0ff */
[----:B------:R-:W-:Y:S01]  /*4fa0*/  IMAD.MOV.U32 R94, RZ, RZ, RZ ;  /* 0x000000ffff5e7224 */ /* 0x000fe200078e00ff */
[----:B------:R-:W-:Y:S01]  /*4fb0*/  LOP3.LUT R96, R5, 0x18, R96, 0xf8, !PT ;  /* 0x0000001805607812 */ /* 0x000fe200078ef860 */
[----:B------:R-:W-:Y:S01]  /*4fc0*/  IMAD.MOV.U32 R90, RZ, RZ, RZ ;  /* 0x000000ffff5a7224 */ /* 0x000fe200078e00ff */
[----:B------:R-:W-:Y:S01]  /*4fd0*/  LOP3.LUT R37, R37, 0x600000, RZ, 0xc0, !PT ;  /* 0x0060000025257812 */ /* 0x000fe200078ec0ff */
[----:B------:R-:W3:Y:S01]  /*4fe0*/  LDC.64 R76, c[0x0][0x8a8] ;  /* 0x00022a00ff4c7b82 */ /* 0x000ee20000000a00 */
[----:B------:R-:W-:Y:S01]  /*4ff0*/  IADD3 R95, PT, PT, -R91, 0x2, RZ ;  /* 0x000000025b5f7810 */ /* 0x000fe20007ffe1ff */
[----:B------:R-:W-:Y:S01]  /*5000*/  IMAD.MOV R92, RZ, RZ, -R92 ;  /* 0x000000ffff5c7224 */ /* 0x000fe200078e0a5c */
[----:B------:R-:W-:Y:S01]  /*5010*/  LOP3.LUT R96, R96, 0xf20, R3, 0xf8, !PT ;  /* 0x00000f2060607812 */ /* 0x000fe200078ef803 */
[----:B------:R-:W4:Y:S01]  /*5020*/  LDCU UR62, c[0x0][0x370] ;  /* 0x00006e00ff3e77ac */ /* 0x000f220008000800 */
[----:B------:R-:W-:Y:S01]  /*5030*/  MOV R93, RZ ;  /* 0x000000ff005d7202 */ /* 0x000fe20000000f00 */
[----:B------:R-:W-:Y:S01]  /*5040*/  IMAD.SHL.U32 R95, R95, 0x10, RZ ;  /* 0x000000105f5f7824 */ /* 0x000fe200078e00ff */
[----:B------:R-:W-:Y:S01]  /*5050*/  IADD3 R91, PT, PT, -R91, RZ, RZ ;  /* 0x000000ff5b5b7210 */ /* 0x000fe20007ffe1ff */
[----:B-1----:R-:W-:Y:S01]  /*5060*/  ULEA UR47, UR4, UR47, 0x18 ;  /* 0x0000002f042f7291 */ /* 0x002fe2000f8ec0ff */
[----:B------:R-:W1:Y:S01]  /*5070*/  LDCU.64 UR4, c[0x0][0x890] ;  /* 0x00011200ff0477ac */ /* 0x000e620008000a00 */
[----:B------:R-:W-:Y:S01]  /*5080*/  UMOV UR54, 0x1 ;  /* 0x0000000100367882 */ /* 0x000fe20000000000 */
[----:B------:R-:W-:Y:S01]  /*5090*/  UMOV UR46, URZ ;  /* 0x000000ff002e7c82 */ /* 0x000fe20008000000 */
[----:B------:R-:W2:Y:S05]  /*50a0*/  LDCU UR41, c[0x0][0xb0c] ;  /* 0x00016180ff2977ac */ /* 0x000eaa0008000800 */
[----:B------:R-:W4:Y:S01]  /*50b0*/  LDS R0, [UR47+0x140] ;  /* 0x0001402fff007984 */ /* 0x000f220008000800 */
[----:B------:R-:W2:Y:S01]  /*50c0*/  LDCU UR39, c[0x0][0xb30] ;  /* 0x00016600ff2777ac */ /* 0x000ea20008000800 */
[----:B------:R-:W2:Y:S01]  /*50d0*/  LDCU.64 UR60, c[0x0][0x888] ;  /* 0x00011100ff3c77ac */ /* 0x000ea20008000a00 */
[----:B-1----:R-:W-:Y:S01]  /*50e0*/  IMAD.U32 R99, RZ, RZ, UR4 ;  /* 0x00000004ff637e24 */ /* 0x002fe2000f8e00ff */
[----:B------:R-:W-:Y:S01]  /*50f0*/  UIADD3 UR4, UPT, UPT, UR47, 0x200, URZ ;  /* 0x000002002f047890 */ /* 0x000fe2000fffe0ff */
[----:B------:R-:W-:Y:S01]  /*5100*/  IMAD.U32 R98, RZ, RZ, UR5 ;  /* 0x00000005ff627e24 */ /* 0x000fe2000f8e00ff */
[----:B------:R-:W1:Y:S04]  /*5110*/  LDCU.64 UR42, c[0x0][0xb28] ;  /* 0x00016500ff2a77ac */ /* 0x000e680008000a00 */
[----:B------:R-:W-:Y:S01]  /*5120*/  LEA R96, R96, UR4, 0x1 ;  /* 0x0000000460607c11 */ /* 0x000fe2000f8e08ff */
[----:B------:R-:W1:Y:S01]  /*5130*/  LDCU.128 UR56, c[0x0][0xb10] ;  /* 0x00016200ff3877ac */ /* 0x000e620008000c00 */
[----:B------:R-:W1:Y:S01]  /*5140*/  LDCU UR55, c[0x0][0x374] ;  /* 0x00006e80ff3777ac */ /* 0x000e620008000800 */
[----:B------:R-:W-:Y:S01]  /*5150*/  UMOV UR53, URZ ;  /* 0x000000ff00357c82 */ /* 0x000fe20008000000 */
[----:B------:R-:W-:Y:S01]  /*5160*/  UMOV UR52, URZ ;  /* 0x000000ff00347c82 */ /* 0x000fe20008000000 */
[----:B----4-:R-:W-:Y:S01]  /*5170*/  IADD3 R37, PT, PT, R0, R37, RZ ;  /* 0x0000002500257210 */ /* 0x010fe20007ffe0ff */
[----:B-123--:R-:W-:-:S07]  /*5180*/  IMAD.U32 R0, RZ, RZ, UR4 ;  /* 0x00000004ff007e24 */ /* 0x00efce000f8e00ff */
.L_x_118:
[C---:B------:R-:W-:Y:S02]  /*5190*/  LEA R3, R90.reuse, UR47, 0x3 ;  /* 0x0000002f5a037c11 */ /* 0x040fe4000f8e18ff */
[----:B------:R-:W-:Y:S02]  /*51a0*/  SHF.L.U32 R0, R93, 0x1f, RZ ;  /* 0x0000001f5d007819 */ /* 0x000fe400000006ff */
[----:B------:R-:W-:Y:S02]  /*51b0*/  LEA R5, R90, UR47, 0x4 ;  /* 0x0000002f5a057c11 */ /* 0x000fe4000f8e20ff */
[----:B-1----:R-:W1:Y:S02]  /*51c0*/  SYNCS.PHASECHK.TRANS64.TRYWAIT P0, [R3+URZ+0x90], R0 ;  /* 0x00009000030075a7 */ /* 0x002e6400080011ff */
[----:B-1----:R-:W-:Y:S05]  /*51d0*/  @!P0 BRA `(.L_x_88) ;  /* 0x00000034001c8947 */ /* 0x002fea0003800000 */
.L_x_162:
        /* <DEDUP_REMOVED lines=8> */
[----:B--2---:R-:W-:Y:S11]  /*5260*/  LOP3.LUT P0, RZ, R6, 0x1, RZ, 0xc0, !PT ;  /* 0x0000000106ff7812 */ /* 0x004ff6000780c0ff */
[----:B------:R-:W-:Y:S02]  /*5270*/  @!UPT UIADD3 URZ, UPT, UPT, URZ, URZ, URZ ;  /* 0x000000fffffff290 */ /* 0x000fe4000fffe0ff */
[----:B---3--:R-:W-:Y:S01]  /*5280*/  VOTEU.ANY UP1, P0 ;  /* 0x0000000000ff7886 */ /* 0x008fe20000020100 */
[----:B------:R-:W-:Y:S01]  /*5290*/  PLOP3.LUT P0, PT, PT, PT, UP1, 0x80, 0x8 ;  /* 0x000000000008781c */ /* 0x000fe20003f0f018 */
[----:B------:R-:W-:Y:S06]  /*52a0*/  UP2UR UR4, UPR, URZ, 0x2 ;  /* 0x00000002ff047883 */ /* 0x000fec0008000000 */
[----:B------:R-:W-:Y:S06]  /*52b0*/  IMAD.U32 R100, RZ, RZ, UR4 ;  /* 0x00000004ff647e24 */ /* 0x000fec000f8e00ff */
[----:B-1----:R-:W-:Y:S02]  /*52c0*/  @P0 SHF.R.U32.HI R0, RZ, 0x10, R5 ;  /* 0x00000010ff000819 */ /* 0x002fe40000011605 */
        /* <DEDUP_REMOVED lines=12> */
[----:B------:R-:W2:Y:S01]  /*5390*/  LDCU UR12, c[0x0][0xb20] ;  /* 0x00016400ff0c77ac */ /* 0x000ea20008000800 */
[----:B------:R-:W-:Y:S02]  /*53a0*/  UIMAD.WIDE.U32 UR4, UR55, UR59, URZ ;  /* 0x0000003b370472a5 */ /* 0x000fe4000f8e00ff */
[----:B------:R-:W-:Y:S02]  /*53b0*/  UIMAD.WIDE.U32 UR6, UR62, UR56, URZ ;  /* 0x000000383e0672a5 */ /* 0x000fe4000f8e00ff */
[----:B------:R-:W-:Y:S02]  /*53c0*/  UISETP.NE.AND UP0, UPT, UR58, 0x1, UPT ;  /* 0x000000013a00788c */ /* 0x000fe4000bf05270 */
[----:B------:R-:W-:Y:S02]  /*53d0*/  UIMAD.WIDE.U32 UR8, UR37, UR59, URZ ;  /* 0x0000003b250872a5 */ /* 0x000fe4000f8e00ff */
[----:B------:R-:W-:Y:S02]  /*53e0*/  UIMAD.WIDE.U32 UR10, UR38, UR56, URZ ;  /* 0x00000038260a72a5 */ /* 0x000fe4000f8e00ff */
[----:B------:R-:W-:Y:S02]  /*53f0*/  UISETP.NE.AND UP1, UPT, UR41, 0x1, UPT ;  /* 0x000000012900788c */ /* 0x000fe4000bf25270 */
[----:B------:R-:W-:Y:S01]  /*5400*/  UISETP.NE.AND UP2, UPT, UR40, 0x1, UPT ;  /* 0x000000012800788c */ /* 0x000fe2000bf45270 */
[----:B------:R-:W-:Y:S02]  /*5410*/  UMOV UR4, UR5 ;  /* 0x0000000500047c82 */ /* 0x000fe40008000000 */
[----:B--2---:R-:W-:Y:S03]  /*5420*/  USHF.R.U32.HI UR5, URZ, UR12, UR4 ;  /* 0x0000000cff057299 */ /* 0x004fe60008011604 */
[----:B------:R-:W-:Y:S02]  /*5430*/  UMOV UR4, UR7 ;  /* 0x0000000700047c82 */ /* 0x000fe40008000000 */
[----:B------:R-:W-:Y:S02]  /*5440*/  USHF.R.U32.HI UR7, URZ, UR57, UR4 ;  /* 0x00000039ff077299 */ /* 0x000fe40008011604 */
[----:B------:R-:W-:Y:S02]  /*5450*/  USEL UR4, UR55, UR5, !UP0 ;  /* 0x0000000537047287 */ /* 0x000fe4000c000000 */
[----:B------:R-:W-:Y:S01]  /*5460*/  USEL UR7, UR62, UR7, !UP1 ;  /* 0x000000073e077287 */ /* 0x000fe2000c800000 */
[----:B------:R-:W-:Y:S01]  /*5470*/  UMOV UR5, UR9 ;  /* 0x0000000900057c82 */ /* 0x000fe20008000000 */
[----:B------:R-:W-:Y:S02]  /*5480*/  UIMAD.WIDE.U32 UR8, UR4, UR42, URZ ;  /* 0x0000002a040872a5 */ /* 0x000fe4000f8e00ff */
[----:B------:R-:W-:Y:S03]  /*5490*/  USHF.R.U32.HI UR6, URZ, UR12, UR5 ;  /* 0x0000000cff067299 */ /* 0x000fe60008011605 */
[----:B------:R-:W-:Y:S01]  /*54a0*/  UMOV UR5, UR11 ;  /* 0x0000000b00057c82 */ /* 0x000fe20008000000 */
[----:B------:R-:W-:Y:S02]  /*54b0*/  UIMAD.WIDE.U32 UR10, UR7, UR42, URZ ;  /* 0x0000002a070a72a5 */ /* 0x000fe4000f8e00ff */
[----:B------:R-:W-:Y:S02]  /*54c0*/  USHF.R.U32.HI UR12, URZ, UR57, UR5 ;  /* 0x00000039ff0c7299 */ /* 0x000fe40008011605 */
[----:B------:R-:W-:Y:S01]  /*54d0*/  USEL UR6, UR37, UR6, !UP0 ;  /* 0x0000000625067287 */ /* 0x000fe2000c000000 */
[----:B------:R-:W-:Y:S02]  /*54e0*/  UMOV UR5, UR9 ;  /* 0x0000000900057c82 */ /* 0x000fe40008000000 */
[----:B------:R-:W-:Y:S01]  /*54f0*/  UMOV UR10, UR11 ;  /* 0x0000000b000a7c82 */ /* 0x000fe20008000000 */
[----:B------:R-:W-:Y:S02]  /*5500*/  @UP2 USHF.R.U32.HI UR4, URZ, UR43, UR5 ;  /* 0x0000002bff042299 */ /* 0x000fe40008011605 */
[----:B------:R-:W-:Y:S02]  /*5510*/  @UP2 USHF.R.U32.HI UR7, URZ, UR43, UR10 ;  /* 0x0000002bff072299 */ /* 0x000fe4000801160a */
[----:B------:R-:W-:Y:S02]  /*5520*/  UIMAD UR4, UR40, UR4, URZ ;  /* 0x00000004280472a4 */ /* 0x000fe4000f8e02ff */
[----:B------:R-:W-:Y:S02]  /*5530*/  UIMAD.WIDE.U32 UR10, UR6, UR42, URZ ;  /* 0x0000002a060a72a5 */ /* 0x000fe4000f8e00ff */
[----:B------:R-:W-:Y:S02]  /*5540*/  USEL UR5, UR38, UR12, !UP1 ;  /* 0x0000000c26057287 */ /* 0x000fe4000c800000 */
[----:B------:R-:W-:Y:S02]  /*5550*/  UIMAD UR8, UR40, UR7, URZ ;  /* 0x00000007280872a4 */ /* 0x000fe4000f8e02ff */
[----:B------:R-:W-:Y:S03]  /*5560*/  UISETP.GE.AND UP0, UPT, UR6, UR4, UPT ;  /* 0x000000040600728c */ /* 0x000fe6000bf06270 */
[----:B------:R-:W-:Y:S01]  /*5570*/  UMOV UR4, UR11 ;  /* 0x0000000b00047c82 */ /* 0x000fe20008000000 */
[----:B------:R-:W-:Y:S02]  /*5580*/  UISETP.GE.OR UP0, UPT, UR5, UR8, UP0 ;  /* 0x000000080500728c */ /* 0x000fe40008706670 */
[----:B------:R-:W-:Y:S02]  /*5590*/  USHF.R.U32.HI UR4, URZ, UR43, UR4 ;  /* 0x0000002bff047299 */ /* 0x000fe40008011604 */
[----:B------:R-:W-:Y:S02]  /*55a0*/  UIMAD.WIDE.U32 UR8, UR5, UR42, URZ ;  /* 0x0000002a050872a5 */ /* 0x000fe4000f8e00ff */
[----:B------:R-:W-:Y:S02]  /*55b0*/  USEL UR11, UR6, UR4, !UP2 ;  /* 0x00000004060b7287 */ /* 0x000fe4000d000000 */
[----:B------:R-:W-:Y:S02]  /*55c0*/  UIADD3 UR8, UPT, UPT, -UR5, URZ, URZ ;  /* 0x000000ff05087290 */ /* 0x000fe4000fffe1ff */
[----:B------:R-:W-:Y:S01]  /*55d0*/  UIADD3 UR10, UPT, UPT, -UR11, URZ, URZ ;  /* 0x000000ff0b0a7290 */ /* 0x000fe2000fffe1ff */
[----:B------:R-:W-:Y:S01]  /*55e0*/  @!UP0 UMOV UR4, UR9 ;  /* 0x0000000900048c82 */ /* 0x000fe20008000000 */
[----:B------:R-:W-:Y:S02]  /*55f0*/  UIADD3 UR9, UPT, UPT, -UR6, URZ, URZ ;  /* 0x000000ff06097290 */ /* 0x000fe4000fffe1ff */
[----:B------:R-:W-:Y:S02]  /*5600*/  @!UP0 USHF.R.U32.HI UR4, URZ, UR43, UR4 ;  /* 0x0000002bff048299 */ /* 0x000fe40008011604 */
[----:B------:R-:W-:Y:S02]  /*5610*/  UIMAD UR10, UR40, UR10, UR6 ;  /* 0x0000000a280a72a4 */ /* 0x000fe4000f8e0206 */
[----:B------:R-:W-:Y:S04]  /*5620*/  @!UP0 USEL UR4, UR5, UR4, !UP2 ;  /* 0x0000000405048287 */ /* 0x000fe8000d000000 */
[----:B------:R-:W-:Y:S02]  /*5630*/  @!UP0 UIMAD UR10, UR7, UR10, UR4 ;  /* 0x0000000a070a82a4 */ /* 0x000fe4000f8e0204 */
[----:B------:R-:W-:Y:S02]  /*5640*/  @!UP0 UIADD3 UR11, UPT, UPT, UR11, -UR4, URZ ;  /* 0x800000040b0b8290 */ /* 0x000fe4000fffe0ff */
[----:B------:R-:W-:Y:S02]  /*5650*/  UIMAD UR7, UR41, UR8, UR38 ;  /* 0x00000008290772a4 */ /* 0x000fe4000f8e0226 */
[----:B------:R-:W-:Y:S02]  /*5660*/  @!UP0 UIMAD UR6, UR11, UR40, UR5 ;  /* 0x000000280b0682a4 */ /* 0x000fe4000f8e0205 */
[----:B------:R-:W-:Y:S01]  /*5670*/  UIMAD UR4, UR58, UR9, UR37 ;  /* 0x000000093a0472a4 */ /* 0x000fe2000f8e0225 */
[----:B------:R-:W-:Y:S02]  /*5680*/  @!UP0 UMOV UR5, UR10 ;  /* 0x0000000a00058c82 */ /* 0x000fe40008000000 */
[----:B------:R-:W-:Y:S02]  /*5690*/  UIMAD UR38, UR5, UR41, UR7 ;  /* 0x00000029052672a4 */ /* 0x000fe4000f8e0207 */
[----:B------:R-:W-:Y:S11]  /*56a0*/  UIMAD UR37, UR6, UR58, UR4 ;  /* 0x0000003a062572a4 */ /* 0x000ff6000f8e0204 */
[----:B------:R-:W-:Y:S01]  /*56b0*/  @!UPT UIADD3 URZ, UPT, UPT, URZ, URZ, URZ ;  /* 0x000000fffffff290 */ /* 0x000fe2000fffe0ff */
.L_x_89:
[----:B------:R-:W-:Y:S01]  /*56c0*/  UISETP.NE.AND UP0, UPT, UR39, 0x1, UPT ;  /* 0x000000012700788c */ /* 0x000fe2000bf05270 */
[----:B------:R-:W-:Y:S01]  /*56d0*/  IADD3 R90, PT, PT, R90, 0x1, RZ ;  /* 0x000000015a5a7810 */ /* 0x000fe20007ffe0ff */
[----:B------:R-:W-:Y:S02]  /*56e0*/  UIADD3 UR11, UPT, UPT, UR47, 0x200, URZ ;  /* 0x000002002f0b7890 */ /* 0x000fe4000fffe0ff */
[----:B------:R-:W-:Y:S02]  /*56f0*/  USHF.L.U32 UR50, UR25, 0x7, URZ ;  /* 0x0000000719327899 */ /* 0x000fe400080006ff */
[----:B------:R-:W-:Y:S05]  /*5700*/  USHF.L.U32 UR49, UR30, 0x6, URZ ;  /* 0x000000061e317899 */ /* 0x000fea00080006ff */
[----:B------:R-:W2:Y:S01]  /*5710*/  @!UP0 LDCU.128 UR12, c[0x0][0xb10] ;  /* 0x00016200ff0c87ac */ /* 0x000ea20008000c00 */
[----:B------:R-:W3:Y:S01]  /*5720*/  @!UP0 LDCU UR5, c[0x0][0xb0c] ;  /* 0x00016180ff0587ac */ /* 0x000ee20008000800 */
[----:B------:R-:W4:Y:S01]  /*5730*/  @!UP0 LDCU UR10, c[0x0][0xb20] ;  /* 0x00016400ff0a87ac */ /* 0x000f220008000800 */
[----:B--2---:R-:W-:Y:S02]  /*5740*/  UIMAD.WIDE.U32 UR8, UR38, UR12, URZ ;  /* 0x0000000c260872a5 */ /* 0x004fe4000f8e00ff */
[----:B------:R-:W-:Y:S02]  /*5750*/  UIMAD.WIDE.U32 UR6, UR37, UR15, URZ ;  /* 0x0000000f250672a5 */ /* 0x000fe4000f8e00ff */
[----:B------:R-:W-:Y:S03]  /*5760*/  @!UP0 UISETP.NE.AND UP1, UPT, UR14, 0x1, UPT ;  /* 0x000000010e00888c */ /* 0x000fe6000bf25270 */
[----:B------:R-:W-:Y:S01]  /*5770*/  @!UP0 UMOV UR4, UR9 ;  /* 0x0000000900048c82 */ /* 0x000fe20008000000 */
[----:B---3--:R-:W-:Y:S02]  /*5780*/  @!UP0 UISETP.NE.AND UP2, UPT, UR5, 0x1, UPT ;  /* 0x000000010500888c */ /* 0x008fe4000bf45270 */
[----:B------:R-:W-:Y:S01]  /*5790*/  @!UP0 USHF.R.U32.HI UR4, URZ, UR13, UR4 ;  /* 0x0000000dff048299 */ /* 0x000fe20008011604 */
[----:B------:R-:W-:Y:S02]  /*57a0*/  @!UP0 UMOV UR6, UR7 ;  /* 0x0000000700068c82 */ /* 0x000fe40008000000 */
[----:B----4-:R-:W-:Y:S02]  /*57b0*/  @!UP0 USHF.R.U32.HI UR6, URZ, UR10, UR6 ;  /* 0x0000000aff068299 */ /* 0x010fe40008011606 */
[----:B------:R-:W-:Y:S02]  /*57c0*/  @!UP0 USEL UR7, UR38, UR4, !UP2 ;  /* 0x0000000426078287 */ /* 0x000fe4000d000000 */
[----:B------:R-:W-:Y:S04]  /*57d0*/  @!UP0 USEL UR6, UR37, UR6, !UP1 ;  /* 0x0000000625068287 */ /* 0x000fe8000c800000 */
[----:B------:R-:W-:Y:S02]  /*57e0*/  @!UP0 UIADD3 UR4, UPT, UPT, -UR7, UR6, URZ ;  /* 0x0000000607048290 */ /* 0x000fe4000fffe1ff */
[----:B------:R-:W-:Y:S02]  /*57f0*/  @!UP0 UIADD3 UR6, UPT, UPT, UR7, -UR6, URZ ;  /* 0x8000000607068290 */ /* 0x000fe4000fffe0ff */
[----:B------:R-:W-:Y:S02]  /*5800*/  @!UP0 UIMAD UR38, UR4, UR5, UR38 ;  /* 0x00000005042682a4 */ /* 0x000fe4000f8e0226 */
[----:B------:R-:W-:Y:S02]  /*5810*/  @!UP0 UIMAD UR37, UR6, UR14, UR37 ;  /* 0x0000000e062582a4 */ /* 0x000fe4000f8e0225 */
[----:B------:R-:W-:Y:S09]  /*5820*/  ULOP3.LUT UP0, URZ, UR11, 0x1b0, URZ, 0xc0, !UPT ;  /* 0x000001b00bff7892 */ /* 0x000ff2000f80c0ff */
[----:B------:R-:W-:Y:S05]  /*5830*/  BRA.U !UP0, `(.L_x_90) ;  /* 0x00000001087c7547 */ /* 0x000fea000b800000 */
[----:B------:R-:W2:Y:S01]  /*5840*/  LDCU.64 UR8, c[0x4][0x80] ;  /* 0x01001000ff0877ac */ /* 0x000ea20008000a00 */
[----:B------:R-:W-:Y:S01]  /*5850*/  MOV R2, 0x0 ;  /* 0x0000000000027802 */ /* 0x000fe20000000f00 */
[----:B------:R-:W-:Y:S02]  /*5860*/  HFMA2 R12, -RZ, RZ, 0, 5.9604644775390625e-08 ;  /* 0x00000001ff0c7431 */ /* 0x000fe400000001ff */
[----:B------:R-:W-:Y:S01]  /*5870*/  IMAD.MOV.U32 R8, RZ, RZ, 0x70 ;  /* 0x00000070ff087424 */ /* 0x000fe200078e00ff */
[----:B------:R3:W4:Y:S01]  /*5880*/  LDC.64 R14, c[0x4][R2] ;  /* 0x01000000020e7b82 */ /* 0x0007220000000a00 */
[----:B------:R-:W1:Y:S01]  /*5890*/  LDCU.64 UR6, c[0x4][0x88] ;  /* 0x01001100ff0677ac */ /* 0x000e620008000a00 */
[----:B------:R-:W-:Y:S01]  /*58a0*/  IMAD.MOV.U32 R13, RZ, RZ, RZ ;  /* 0x000000ffff0d7224 */ /* 0x000fe200078e00ff */
[----:B------:R-:W1:Y:S01]  /*58b0*/  LDCU.64 UR4, c[0x4][0x8] ;  /* 0x01000100ff0477ac */ /* 0x000e620008000a00 */
[----:B--2---:R-:W-:Y:S01]  /*58c0*/  MOV R5, UR9 ;  /* 0x0000000900057c02 */ /* 0x004fe20008000f00 */
[----:B------:R-:W-:Y:S01]  /*58d0*/  IMAD.U32 R4, RZ, RZ, UR8 ;  /* 0x00000008ff047e24 */ /* 0x000fe2000f8e00ff */
[----:B-1----:R-:W-:Y:S01]  /*58e0*/  MOV R7, UR7 ;  /* 0x0000000700077c02 */ /* 0x002fe20008000f00 */
[----:B------:R-:W-:Y:S01]  /*58f0*/  IMAD.U32 R6, RZ, RZ, UR6 ;  /* 0x00000006ff067e24 */ /* 0x000fe2000f8e00ff */
[----:B------:R-:W-:Y:S01]  /*5900*/  MOV R11, UR5 ;  /* 0x00000005000b7c02 */ /* 0x000fe20008000f00 */
[----:B------:R-:W-:Y:S02]  /*5910*/  IMAD.U32 R10, RZ, RZ, UR4 ;  /* 0x00000004ff0a7e24 */ /* 0x000fe4000f8e00ff */
[----:B------:R-:W-:Y:S07]  /*5920*/  LEPC R20, `(.L_x_91) ;  /* 0x000000001014794e */ /* 0x000fee0000000000 */
[----:B---345:R-:W-:Y:S05]  /*5930*/  CALL.ABS.NOINC R14 ;  /* 0x000000000e007343 */ /* 0x038fea0003c00000 */
.L_x_91:
[----:B------:R-:W1:Y:S01]  /*5940*/  LDCU.64 UR8, c[0x4][0x80] ;  /* 0x01001000ff0877ac */ /* 0x000e620008000a00 */
[----:B------:R-:W2:Y:S01]  /*5950*/  LDC.64 R2, c[0x4][R2] ;  /* 0x0100000002027b82 */ /* 0x000ea20000000a00 */
[----:B------:R-:W-:Y:S02]  /*5960*/  HFMA2 R12, -RZ, RZ, 0, 5.9604644775390625e-08 ;  /* 0x00000001ff0c7431 */ /* 0x000fe400000001ff */
[----:B------:R-:W-:Y:S02]  /*5970*/  IMAD.MOV.U32 R8, RZ, RZ, 0x70 ;  /* 0x00000070ff087424 */ /* 0x000fe400078e00ff */
[----:B------:R-:W-:Y:S01]  /*5980*/  IMAD.MOV.U32 R13, RZ, RZ, RZ ;  /* 0x000000ffff0d7224 */ /* 0x000fe200078e00ff */
[----:B------:R-:W3:Y:S01]  /*5990*/  LDCU.64 UR6, c[0x4][0x88] ;  /* 0x01001100ff0677ac */ /* 0x000ee20008000a00 */
[----:B------:R-:W4:Y:S01]  /*59a0*/  LDCU.64 UR4, c[0x4][0x8] ;  /* 0x01000100ff0477ac */ /* 0x000f220008000a00 */
[----:B-1----:R-:W-:Y:S02]  /*59b0*/  MOV R4, UR8 ;  /* 0x0000000800047c02 */ /* 0x002fe40008000f00 */
[----:B------:R-:W-:Y:S02]  /*59c0*/  MOV R5, UR9 ;  /* 0x0000000900057c02 */ /* 0x000fe40008000f00 */
[----:B---3--:R-:W-:Y:S01]  /*59d0*/  MOV R7, UR7 ;  /* 0x0000000700077c02 */ /* 0x008fe20008000f00 */
[----:B------:R-:W-:Y:S01]  /*59e0*/  IMAD.U32 R6, RZ, RZ, UR6 ;  /* 0x00000006ff067e24 */ /* 0x000fe2000f8e00ff */
[----:B----4-:R-:W-:Y:S01]  /*59f0*/  MOV R11, UR5 ;  /* 0x00000005000b7c02 */ /* 0x010fe20008000f00 */
[----:B------:R-:W-:Y:S02]  /*5a00*/  IMAD.U32 R10, RZ, RZ, UR4 ;  /* 0x00000004ff0a7e24 */ /* 0x000fe4000f8e00ff */
[----:B------:R-:W-:Y:S07]  /*5a10*/  LEPC R20, `(.L_x_90) ;  /* 0x000000001014794e */ /* 0x000fee0000000000 */
[----:B--2---:R-:W-:Y:S05]  /*5a20*/  CALL.ABS.NOINC R2 ;  /* 0x0000000002007343 */ /* 0x004fea0003c00000 */
.L_x_90:
[----:B------:R-:W-:Y:S02]  /*5a30*/  R2UR UR6, R88 ;  /* 0x00000000580672ca */ /* 0x000fe400000e0000 */
[----:B------:R-:W-:Y:S02]  /*5a40*/  R2UR UR5, R99 ;  /* 0x00000000630572ca */ /* 0x000fe400000e0000 */
[----:B------:R-:W-:Y:S02]  /*5a50*/  R2UR UR4, R98 ;  /* 0x00000000620472ca */ /* 0x000fe400000e0000 */
[----:B------:R-:W-:Y:S02]  /*5a60*/  ISETP.NE.U32.AND P4, PT, R78, RZ, PT ;  /* 0x000000ff4e00720c */ /* 0x000fe40003f85070 */
[----:B------:R-:W-:Y:S02]  /*5a70*/  ISETP.NE.U32.AND P2, PT, RZ, UR60, PT ;  /* 0x0000003cff007c0c */ /* 0x000fe4000bf45070 */
[----:B------:R-:W-:Y:S02]  /*5a80*/  ISETP.NE.AND.EX P4, PT, R79, RZ, PT, P4 ;  /* 0x000000ff4f00720c */ /* 0x000fe40003f85340 */
[----:B------:R-:W-:Y:S01]  /*5a90*/  ISETP.NE.AND.EX P2, PT, RZ, UR61, PT, P2 ;  /* 0x0000003dff007c0c */ /* 0x000fe2000bf45320 */
[----:B------:R-:W-:Y:S02]  /*5aa0*/  UISETP.NE.AND UP2, UPT, UR6, URZ, UPT ;  /* 0x000000ff0600728c */ /* 0x000fe4000bf45270 */
[----:B------:R-:W-:Y:S04]  /*5ab0*/  UISETP.NE.U32.AND UP0, UPT, UR5, URZ, UPT ;  /* 0x000000ff0500728c */ /* 0x000fe8000bf05070 */
[----:B------:R-:W-:Y:S01]  /*5ac0*/  UISETP.NE.AND.EX UP1, UPT, UR4, URZ, UPT, UP0 ;  /* 0x000000ff0400728c */ /* 0x000fe2000bf25300 */
[----:B------:R-:W-:Y:S01]  /*5ad0*/  PLOP3.LUT P1, PT, PT, PT, UP2, 0x80, 0x8 ;  /* 0x000000000008781c */ /* 0x000fe20003f2f028 */
[----:B------:R-:W-:Y:S03]  /*5ae0*/  UPLOP3.LUT UP0, UPT, UPT, UPT, UPT, 0x40, 0x4 ;  /* 0x000000000004789c */ /* 0x000fe60003f0e870 */
[----:B------:R-:W-:Y:S06]  /*5af0*/  @UP2 UPLOP3.LUT UP0, UPT, UPT, UPT, UP1, 0x80, 0x8 ;  /* 0x000000000008289c */ /* 0x000fec0003f0f010 */
[----:B------:R-:W-:Y:S01]  /*5b00*/  PLOP3.LUT P0, PT, PT, PT, UP0, 0x80, 0x8 ;  /* 0x000000000008781c */ /* 0x000fe20003f0f008 */
[----:B------:R-:W-:Y:S01]  /*5b10*/  @!UPT UIADD3 URZ, UPT, UPT, URZ, URZ, URZ ;  /* 0x000000fffffff290 */ /* 0x000fe2000fffe0ff */
[----:B------:R-:W-:Y:S11]  /*5b20*/  BRA.U !UP1, `(.L_x_92) ;  /* 0x0000000109407547 */ /* 0x000ff6000b800000 */
[----:B------:R-:W-:Y:S01]  /*5b30*/  UISETP.NE.U32.AND UP0, UPT, UR60, URZ, UPT ;  /* 0x000000ff3c00728c */ /* 0x000fe2000bf05070 */
[----:B------:R-:W-:Y:S01]  /*5b40*/  R2UR UR6, R99 ;  /* 0x00000000630672ca */ /* 0x000fe200000e0000 */
[----:B------:R-:W2:Y:S01]  /*5b50*/  LDCU.64 UR8, c[0x0][0x358] ;  /* 0x00006b00ff0877ac */ /* 0x000ea20008000a00 */
[----:B------:R-:W-:Y:S02]  /*5b60*/  HFMA2 R84, -RZ, RZ, 0, 5.9604644775390625e-08 ;  /* 0x00000001ff547431 */ /* 0x000fe400000001ff */
[----:B-1----:R-:W-:Y:S01]  /*5b70*/  IMAD.MOV.U32 R0, RZ, RZ, 0x1 ;  /* 0x00000001ff007424 */ /* 0x002fe200078e00ff */
[----:B------:R-:W-:Y:S06]  /*5b80*/  UISETP.NE.AND.EX UP0, UPT, UR61, URZ, UPT, UP0 ;  /* 0x000000ff3d00728c */ /* 0x000fec000bf05300 */
[----:B------:R-:W-:Y:S05]  /*5b90*/  PLOP3.LUT P3, PT, PT, PT, UP0, 0x80, 0x8 ;  /* 0x000000000008781c */ /* 0x000fea0003f6f008 */
[----:B------:R-:W1:Y:S01]  /*5ba0*/  @UP0 LDCU.64 UR4, c[0x0][0x888] ;  /* 0x00011100ff0407ac */ /* 0x000e620008000a00 */
[----:B------:R-:W-:Y:S07]  /*5bb0*/  @UP0 UIMAD UR6, UR36, UR6, URZ ;  /* 0x00000006240602a4 */ /* 0x000fee000f8e02ff */
[----:B------:R-:W-:Y:S01]  /*5bc0*/  @!P3 PRMT R84, R0, 0x7610, R84 ;  /* 0x000076100054b816 */ /* 0x000fe20000000054 */
[----:B-1----:R-:W-:Y:S06]  /*5bd0*/  @UP0 UIMAD.WIDE UR4, UR6, 0x4, UR4 ;  /* 0x00000004060408a5 */ /* 0x002fec000f8e0204 */
[----:B------:R-:W-:Y:S02]  /*5be0*/  IMAD.U32 R2, RZ, RZ, UR4 ;  /* 0x00000004ff027e24 */ /* 0x000fe4000f8e00ff */
[----:B------:R-:W-:Y:S03]  /*5bf0*/  IMAD.U32 R3, RZ, RZ, UR5 ;  /* 0x00000005ff037e24 */ /* 0x000fe6000f8e00ff */
[----:B------:R-:W1:Y:S02]  /*5c00*/  @!UP0 LDCU UR4, c[0x0][0x880] ;  /* 0x00011000ff0487ac */ /* 0x000e640008000800 */
[----:B--2--5:R2:W5:Y:S02]  /*5c10*/  @P3 LDG.E R41, desc[UR8][R2.64] ;  /* 0x0000000802293981 */ /* 0x024564000c1e1900 */
[----:B-12---:R-:W-:Y:S02]  /*5c20*/  @!P3 MOV R41, UR4 ;  /* 0x000000040029bc02 */ /* 0x006fe40008000f00 */
.L_x_92:
[----:B------:R-:W-:Y:S05]  /*5c30*/  @!P4 BRA `(.L_x_93) ;  /* 0x000000000024c947 */ /* 0x000fea0003800000 */
[----:B------:R-:W-:Y:S01]  /*5c40*/  ISETP.NE.U32.AND P3, PT, R76, RZ, PT ;  /* 0x000000ff4c00720c */ /* 0x000fe20003f65070 */
[----:B------:R-:W2:Y:S03]  /*5c50*/  LDCU.64 UR4, c[0x0][0x358] ;  /* 0x00006b00ff0477ac */ /* 0x000ea60008000a00 */
[----:B------:R-:W-:Y:S11]  /*5c60*/  ISETP.NE.AND.EX P3, PT, R77, RZ, PT, P3 ;  /* 0x000000ff4d00720c */ /* 0x000ff60003f65330 */
[----:B------:R-:W-:Y:S02]  /*5c70*/  @!UPT UIADD3 URZ, UPT, UPT, URZ, URZ, URZ ;  /* 0x000000fffffff290 */ /* 0x000fe4000fffe0ff */
[----:B------:R-:W3:Y:S01]  /*5c80*/  @P3 LDC.64 R2, c[0x0][0x8a8] ;  /* 0x00022a00ff023b82 */ /* 0x000ee20000000a00 */
[----:B-1----:R-:W-:Y:S04]  /*5c90*/  @P3 IMAD R0, R78, UR36, RZ ;  /* 0x000000244e003c24 */ /* 0x002fe8000f8e02ff */
[----:B---3--:R-:W-:Y:S05]  /*5ca0*/  @P3 IMAD.WIDE R2, R0, 0x4, R2 ;  /* 0x0000000400023825 */ /* 0x008fea00078e0202 */
[----:B--2--5:R2:W5:Y:S02]  /*5cb0*/  @P3 LDG.E R38, desc[UR4][R2.64] ;  /* 0x0000000402263981 */ /* 0x024564000c1e1900 */
[----:B--2---:R-:W3:Y:S02]  /*5cc0*/  @!P3 LDC R38, c[0x0][0x8a0] ;  /* 0x00022800ff26bb82 */ /* 0x004ee40000000800 */
.L_x_93:
[----:B-----5:R-:W-:Y:S01]  /*5cd0*/  FSETP.NEU.AND P3, PT, R41, RZ, PT ;  /* 0x000000ff2900720b */ /* 0x020fe20003f6d000 */
[----:B------:R-:W-:Y:S01]  /*5ce0*/  ULOP3.LUT UR4, UR54, 0x1, URZ, 0x3c, !UPT ;  /* 0x0000000136047892 */ /* 0x000fe2000f8e3cff */
[----:B------:R-:W-:Y:S01]  /*5cf0*/  SEL R5, RZ, 0xffffffff, P2 ;  /* 0xffffffffff057807 */ /* 0x000fe20001000000 */
[----:B------:R-:W-:Y:S01]  /*5d00*/  IMAD.U32 R103, RZ, RZ, UR46 ;  /* 0x0000002eff677e24 */ /* 0x000fe2000f8e00ff */
[----:B------:R-:W-:Y:S01]  /*5d10*/  @P1 LOP3.LUT P2, RZ, R84, 0xff, RZ, 0xc0, !PT ;  /* 0x000000ff54ff1812 */ /* 0x000fe2000784c0ff */
[----:B------:R-:W-:Y:S01]  /*5d20*/  IMAD.SHL.U32 R81, R92, 0x10, RZ ;  /* 0x000000105c517824 */ /* 0x000fe200078e00ff */
[----:B------:R-:W-:Y:S01]  /*5d30*/  @P1 SEL R2, RZ, 0xffffffff, P3 ;  /* 0xffffffffff021807 */ /* 0x000fe20001800000 */
[----:B------:R-:W-:Y:S01]  /*5d40*/  IMAD.U32 R110, RZ, RZ, UR4 ;  /* 0x00000004ff6e7e24 */ /* 0x000fe2000f8e00ff */
[----:B------:R-:W-:Y:S01]  /*5d50*/  LEA R102, R36, UR47, 0x3 ;  /* 0x0000002f24667c11 */ /* 0x000fe2000f8e18ff */
[----:B------:R-:W-:Y:S01]  /*5d60*/  IMAD.SHL.U32 R103, R103, 0x2000, RZ ;  /* 0x0000200067677824 */ /* 0x000fe200078e00ff */
[----:B------:R-:W-:Y:S01]  /*5d70*/  @P0 SEL R2, R5, R2, !P2 ;  /* 0x0000000205020207 */ /* 0x000fe20005000000 */
[----:B------:R-:W-:Y:S01]  /*5d80*/  IMAD.SHL.U32 R80, R91, 0x10, RZ ;  /* 0x000000105b507824 */ /* 0x000fe200078e00ff */
[----:B------:R-:W-:Y:S01]  /*5d90*/  SHF.L.U32 R3, R94, 0x1f, RZ ;  /* 0x0000001f5e037819 */ /* 0x000fe200000006ff */
[----:B------:R-:W-:Y:S01]  /*5da0*/  IMAD.IADD R83, R96, 0x1, R103 ;  /* 0x0000000160537824 */ /* 0x000fe200078e0267 */
[----:B------:R-:W-:Y:S01]  /*5db0*/  @P1 LOP3.LUT R2, R2, 0x1, RZ, 0xc0, !PT ;  /* 0x0000000102021812 */ /* 0x000fe200078ec0ff */
[----:B------:R-:W-:Y:S01]  /*5dc0*/  BSSY B1, `(.L_x_94) ;  /* 0x0000039000017945 */ /* 0x000fe20003800000 */
[----:B------:R-:W-:Y:S01]  /*5dd0*/  PLOP3.LUT P2, PT, PT, PT, UP1, 0x80, 0x8 ;  /* 0x000000000008781c */ /* 0x000fe20003f4f018 */
[----:B------:R-:W-:Y:S01]  /*5de0*/  IMAD.IADD R82, R83, 0x1, R81 ;  /* 0x0000000153527824 */ /* 0x000fe200078e0251 */
[----:B------:R-:W-:Y:S01]  /*5df0*/  ISETP.NE.U32.OR P5, PT, R2, 0x1, !P1 ;  /* 0x000000010200780c */ /* 0x000fe20004fa5470 */
[----:B------:R-:W-:Y:S01]  /*5e00*/  IMAD.U32 R2, RZ, RZ, UR46 ;  /* 0x0000002eff027e24 */ /* 0x000fe2000f8e00ff */
[----:B------:R-:W-:Y:S01]  /*5e10*/  LOP3.LUT P4, R89, R84, 0xff, RZ, 0xc0, !PT ;  /* 0x000000ff54597812 */ /* 0x000fe2000788c0ff */
[----:B------:R-:W-:Y:S01]  /*5e20*/  IMAD.MOV.U32 R108, RZ, RZ, 0x1 ;  /* 0x00000001ff6c7424 */ /* 0x000fe200078e00ff */
[----:B------:R-:W-:Y:S01]  /*5e30*/  P2R R101, PR, RZ, 0x20 ;  /* 0x00000020ff657803 */ /* 0x000fe20000000000 */
[----:B------:R-:W-:Y:S01]  /*5e40*/  IMAD R39, R36, 0x40, R37 ;  /* 0x0000004024277824 */ /* 0x000fe200078e0225 */
[----:B-1----:R-:W-:Y:S01]  /*5e50*/  LEA R0, R2, UR47, 0x3 ;  /* 0x0000002f02007c11 */ /* 0x002fe2000f8e18ff */
[----:B------:R-:W-:Y:S01]  /*5e60*/  IMAD.U32 R109, RZ, RZ, UR46 ;  /* 0x0000002eff6d7e24 */ /* 0x000fe2000f8e00ff */
[----:B------:R-:W-:Y:S02]  /*5e70*/  SEL R2, RZ, 0xffffffff, P3 ;  /* 0xffffffffff027807 */ /* 0x000fe40001800000 */
[----:B------:R-:W-:Y:S02]  /*5e80*/  CS2R R74, SRZ ;  /* 0x00000000004a7805 */ /* 0x000fe4000001ff00 */
[----:B------:R-:W-:Y:S02]  /*5e90*/  CS2R R72, SRZ ;  /* 0x0000000000487805 */ /* 0x000fe4000001ff00 */
[----:B------:R-:W-:Y:S02]  /*5ea0*/  CS2R R66, SRZ ;  /* 0x0000000000427805 */ /* 0x000fe4000001ff00 */
[----:B------:R-:W-:Y:S02]  /*5eb0*/  @P2 SEL R2, R5, R2, !P4 ;  /* 0x0000000205022207 */ /* 0x000fe40006000000 */
[----:B------:R-:W-:Y:S02]  /*5ec0*/  CS2R R64, SRZ ;  /* 0x0000000000407805 */ /* 0x000fe4000001ff00 */
[----:B------:R-:W-:Y:S02]  /*5ed0*/  @P5 SHF.L.U32 R7, R110, 0x1f, RZ ;  /* 0x0000001f6e075819 */ /* 0x000fe400000006ff */
[----:B------:R-:W-:Y:S02]  /*5ee0*/  CS2R R58, SRZ ;  /* 0x00000000003a7805 */ /* 0x000fe4000001ff00 */
[----:B------:R-:W-:Y:S02]  /*5ef0*/  LOP3.LUT R2, R2, 0x1, RZ, 0xc0, !PT ;  /* 0x0000000102027812 */ /* 0x000fe400078ec0ff */
[----:B------:R-:W-:Y:S01]  /*5f00*/  CS2R R56, SRZ ;  /* 0x0000000000387805 */ /* 0x000fe2000001ff00 */
[----:B------:R-:W1:Y:S01]  /*5f10*/  @P5 SYNCS.PHASECHK.TRANS64.TRYWAIT P1, [R0+URZ+0x50], R7 ;  /* 0x00005007000055a7 */ /* 0x000e6200080211ff */
[----:B------:R-:W-:Y:S02]  /*5f20*/  CS2R R50, SRZ ;  /* 0x0000000000327805 */ /* 0x000fe4000001ff00 */
[----:B------:R-:W-:Y:S02]  /*5f30*/  ISETP.NE.U32.AND P2, PT, R2, 0x1, PT ;  /* 0x000000010200780c */ /* 0x000fe40003f45070 */
[----:B------:R-:W-:Y:S01]  /*5f40*/  CS2R R48, SRZ ;  /* 0x0000000000307805 */ /* 0x000fe2000001ff00 */
[----:B------:R-:W-:Y:S01]  /*5f50*/  IMAD.IADD R47, R83, 0x1, R80 ;  /* 0x00000001532f7824 */ /* 0x000fe200078e0250 */
[----:B------:R-:W-:Y:S01]  /*5f60*/  P2R R111, PR, RZ, 0x4 ;  /* 0x00000004ff6f7803 */ /* 0x000fe20000000000 */
[----:B------:R-:W-:Y:S01]  /*5f70*/  IMAD.IADD R46, R95, 0x1, R82 ;  /* 0x000000015f2e7824 */ /* 0x000fe200078e0252 */
[----:B------:R2:W4:Y:S01]  /*5f80*/  SYNCS.PHASECHK.TRANS64.TRYWAIT P0, [R102+URZ+0xb0], R3 ;  /* 0x0000b003660075a7 */ /* 0x00052200080011ff */
[----:B-1----:R-:W-:Y:S01]  /*5f90*/  @P5 SEL R108, RZ, 0x1, !P1 ;  /* 0x00000001ff6c5807 */ /* 0x002fe20004800000 */
[----:B--2---:R-:W-:Y:S06]  /*5fa0*/  @!P5 BRA `(.L_x_95) ;  /* 0x000000000068d947 */ /* 0x004fec0003800000 */
[----:B------:R-:W-:Y:S01]  /*5fb0*/  ISETP.NE.AND P1, PT, R108, RZ, PT ;  /* 0x000000ff6c00720c */ /* 0x000fe20003f25270 */
[----:B------:R-:W-:Y:S01]  /*5fc0*/  BSSY B0, `(.L_x_96) ;  /* 0x000000d000007945 */ /* 0x000fe20003800000 */
[----:B------:R-:W-:Y:S02]  /*5fd0*/  CS2R R50, SRZ ;  /* 0x0000000000327805 */ /* 0x000fe4000001ff00 */
[----:B------:R-:W-:Y:S02]  /*5fe0*/  CS2R R48, SRZ ;  /* 0x0000000000307805 */ /* 0x000fe4000001ff00 */
[----:B------:R-:W-:Y:S02]  /*5ff0*/  CS2R R58, SRZ ;  /* 0x00000000003a7805 */ /* 0x000fe4000001ff00 */
[----:B------:R-:W-:Y:S02]  /*6000*/  CS2R R56, SRZ ;  /* 0x0000000000387805 */ /* 0x000fe4000001ff00 */
[----:B------:R-:W-:Y:S02]  /*6010*/  CS2R R66, SRZ ;  /* 0x0000000000427805 */ /* 0x000fe4000001ff00 */
[----:B------:R-:W-:Y:S02]  /*6020*/  CS2R R64, SRZ ;  /* 0x0000000000407805 */ /* 0x000fe4000001ff00 */
[----:B------:R-:W-:Y:S02]  /*6030*/  CS2R R74, SRZ ;  /* 0x00000000004a7805 */ /* 0x000fe4000001ff00 */
[----:B------:R-:W-:Y:S01]  /*6040*/  CS2R R72, SRZ ;  /* 0x0000000000487805 */ /* 0x000fe2000001ff00 */
[----:B------:R-:W-:Y:S06]  /*6050*/  @P1 BRA `(.L_x_97) ;  /* 0x00000000000c1947 */ /* 0x000fec0003800000 */
[----:B------:R-:W-:Y:S04]  /*6060*/  SHF.L.U32 R5, R110, 0x1f, RZ ;  /* 0x0000001f6e057819 */ /* 0x000fe800000006ff */
[----:B------:R-:W1:Y:S02]  /*6070*/  SYNCS.PHASECHK.TRANS64.TRYWAIT P1, [R0+URZ+0x50], R5 ;  /* 0x00005005000075a7 */ /* 0x000e6400080211ff */
[----:B-1----:R-:W-:Y:S05]  /*6080*/  @!P1 BRA `(.L_x_98) ;  /* 0x0000002400849947 */ /* 0x002fea0003800000 */
.L_x_97:
[----:B------:R-:W-:Y:S05]  /*6090*/  BSYNC B0 ;  /* 0x0000000000007941 */ /* 0x000fea0003800000 */
.L_x_96:
[----:B------:R-:W-:Y:S01]  /*60a0*/  ISETP.NE.AND P1, PT, R111, RZ, PT ;  /* 0x000000ff6f00720c */ /* 0x000fe20003f25270 */
[----:B------:R-:W-:Y:S04]  /*60b0*/  UIADD3 UR4, UPT, UPT, UR46, 0x1, URZ ;  /* 0x000000012e047890 */ /* 0x000fe8000fffe0ff */
[----:B------:R-:W-:Y:S04]  /*60c0*/  UISETP.NE.AND UP0, UPT, UR4, 0x3, UPT ;  /* 0x000000030400788c */ /* 0x000fe8000bf05270 */
[----:B------:R-:W-:Y:S02]  /*60d0*/  USEL UR5, URZ, 0x1, UP0 ;  /* 0x00000001ff057887 */ /* 0x000fe40008000000 */
[----:B------:R-:W-:Y:S02]  /*60e0*/  USEL UR4, UR4, URZ, UP0 ;  /* 0x000000ff04047287 */ /* 0x000fe40008000000 */
[----:B------:R2:W1:Y:S02]  /*60f0*/  @P1 LDS.128 R48, [R83] ;  /* 0x0000000053301984 */ /* 0x0004640000000c00 */
[----:B------:R-:W-:Y:S02]  /*6100*/  LOP3.LUT R110, R110, UR5, RZ, 0x3c, !PT ;  /* 0x000000056e6e7c12 */ /* 0x000fe4000f8e3cff */
[----:B------:R2:W1:Y:S01]  /*6110*/  @P1 LDS.128 R56, [R82+0x10] ;  /* 0x0000100052381984 */ /* 0x0004620000000c00 */
[----:B------:R-:W-:Y:S03]  /*6120*/  IMAD.U32 R109, RZ, RZ, UR4 ;  /* 0x00000004ff6d7e24 */ /* 0x000fe6000f8e00ff */
[----:B------:R2:W1:Y:S04]  /*6130*/  @P1 LDS.128 R64, [R47+0x20] ;  /* 0x000020002f401984 */ /* 0x0004680000000c00 */
[----:B------:R2:W1:Y:S02]  /*6140*/  @P1 LDS.128 R72, [R46+0x10] ;  /* 0x000010002e481984 */ /* 0x0004640000000c00 */
.L_x_95:
[----:B------:R-:W-:Y:S05]  /*6150*/  BSYNC B1 ;  /* 0x0000000000017941 */ /* 0x000fea0003800000 */
.L_x_94:
[----:B-1----:R-:W-:Y:S04]  /*6160*/  SHF.R.U32.HI R0, RZ, 0x15, R39 ;  /* 0x00000015ff007819 */ /* 0x002fe80000011627 */
[----:B------:R-:W-:Y:S01]  /*6170*/  LOP3.LUT P1, RZ, R0, 0x3, R85, 0x48, !PT ;  /* 0x0000000300ff7812 */ /* 0x000fe20007824855 */
[----:B------:R-:W-:Y:S01]  /*6180*/  @!UPT UIADD3 URZ, UPT, UPT, URZ, URZ, URZ ;  /* 0x000000fffffff290 */ /* 0x000fe2000fffe0ff */
[----:B----4-:R-:W-:Y:S11]  /*6190*/  @P0 BRA `(.L_x_99) ;  /* 0x0000000000080947 */ /* 0x010ff60003800000 */
[----:B------:R-:W1:Y:S02]  /*61a0*/  SYNCS.PHASECHK.TRANS64.TRYWAIT P0, [R102+URZ+0xb0], R3 ;  /* 0x0000b003660075a7 */ /* 0x000e6400080011ff */
[----:B-1----:R-:W-:Y:S05]  /*61b0*/  @!P0 BRA `(.L_x_100) ;  /* 0x00000024004c8947 */ /* 0x002fea0003800000 */
.L_x_99:
[----:B------:R-:W-:Y:S05]  /*61c0*/  @!P1 BRA `(.L_x_101) ;  /* 0x0000000000409947 */ /* 0x000fea0003800000 */
[----:B------:R-:W4:Y:S01]  /*61d0*/  LDCU.64 UR8, c[0x4][0x70] ;  /* 0x01000e00ff0877ac */ /* 0x000f220008000a00 */
[----:B-1----:R-:W-:Y:S01]  /*61e0*/  MOV R3, 0x0 ;  /* 0x0000000000037802 */ /* 0x002fe20000000f00 */
[----:B------:R-:W-:Y:S02]  /*61f0*/  HFMA2 R12, -RZ, RZ, 0, 5.9604644775390625e-08 ;  /* 0x00000001ff0c7431 */ /* 0x000fe400000001ff */
[----:B------:R-:W-:Y:S02]  /*6200*/  IMAD.MOV.U32 R8, RZ, RZ, 0x192 ;  /* 0x00000192ff087424 */ /* 0x000fe400078e00ff */
[----:B------:R-:W-:Y:S01]  /*6210*/  IMAD.MOV.U32 R13, RZ, RZ, RZ ;  /* 0x000000ffff0d7224 */ /* 0x000fe200078e00ff */
[----:B------:R-:W1:Y:S01]  /*6220*/  LDCU.64 UR6, c[0x4][0x78] ;  /* 0x01000f00ff0677ac */ /* 0x000e620008000a00 */
[----:B------:R-:W2:Y:S01]  /*6230*/  LDC.64 R2, c[0x4][R3] ;  /* 0x0100000003027b82 */ /* 0x000ea20000000a00 */
[----:B------:R-:W5:Y:S01]  /*6240*/  LDCU.64 UR4, c[0x4][0x10] ;  /* 0x01000200ff0477ac */ /* 0x000f620008000a00 */
[----:B----4-:R-:W-:Y:S01]  /*6250*/  MOV R5, UR9 ;  /* 0x0000000900057c02 */ /* 0x010fe20008000f00 */
[----:B------:R-:W-:Y:S01]  /*6260*/  IMAD.U32 R4, RZ, RZ, UR8 ;  /* 0x00000008ff047e24 */ /* 0x000fe2000f8e00ff */
[----:B-1----:R-:W-:Y:S01]  /*6270*/  MOV R7, UR7 ;  /* 0x0000000700077c02 */ /* 0x002fe20008000f00 */
[----:B------:R-:W-:Y:S01]  /*6280*/  IMAD.U32 R6, RZ, RZ, UR6 ;  /* 0x00000006ff067e24 */ /* 0x000fe2000f8e00ff */
[----:B-----5:R-:W-:Y:S01]  /*6290*/  MOV R11, UR5 ;  /* 0x00000005000b7c02 */ /* 0x020fe20008000f00 */
[----:B------:R-:W-:Y:S02]  /*62a0*/  IMAD.U32 R10, RZ, RZ, UR4 ;  /* 0x00000004ff0a7e24 */ /* 0x000fe4000f8e00ff */
[----:B------:R-:W-:Y:S07]  /*62b0*/  LEPC R20, `(.L_x_101) ;  /* 0x000000001014794e */ /* 0x000fee0000000000 */
[----:B--23--:R-:W-:Y:S05]  /*62c0*/  CALL.ABS.NOINC R2 ;  /* 0x0000000002007343 */ /* 0x00cfea0003c00000 */
.L_x_101:
[C---:B------:R-:W-:Y:S01]  /*62d0*/  SHF.L.U32 R40, R48.reuse, 0x10, RZ ;  /* 0x0000001030287819 */ /* 0x040fe200000006ff */
[----:B------:R-:W-:Y:S05]  /*62e0*/  WARPSYNC.ALL ;  /* 0x0000000000007948 */ /* 0x000fea0003800000 */
[----:B------:R-:W-:Y:S01]  /*62f0*/  R2UR UR4, R39 ;  /* 0x00000000270472ca */ /* 0x000fe200000e0000 */
[----:B------:R-:W-:Y:S01]  /*6300*/  BSSY.RECONVERGENT B0, `(.L_x_102) ;  /* 0x0000087000007945 */ /* 0x000fe20003800200 */
[----:B------:R-:W-:Y:S02]  /*6310*/  LOP3.LUT R43, R48, 0xffff0000, RZ, 0xc0, !PT ;  /* 0xffff0000302b7812 */ /* 0x000fe400078ec0ff */
[----:B------:R-:W-:Y:S02]  /*6320*/  SHF.L.U32 R42, R49, 0x10, RZ ;  /* 0x00000010312a7819 */ /* 0x000fe400000006ff */
[----:B------:R-:W-:Y:S02]  /*6330*/  SHF.L.U32 R45, R51, 0x10, RZ ;  /* 0x00000010332d7819 */ /* 0x000fe400000006ff */
[----:B------:R-:W-:Y:S02]  /*6340*/  LOP3.LUT R44, R75, 0xffff0000, RZ, 0xc0, !PT ;  /* 0xffff00004b2c7812 */ /* 0x000fe400078ec0ff */
[----:B------:R-:W-:Y:S03]  /*6350*/  ISETP.NE.AND P0, PT, R97, RZ, PT ;  /* 0x000000ff6100720c */ /* 0x000fe60003f05270 */
[----:B------:R-:W3:Y:S02]  /*6360*/  LDTM.x32 R4, tmem[UR4] ;  /* 0x00000004000479ee */ /* 0x000ee400082c0000 */
[C---:B---3--:R-:W-:Y:S01]  /*6370*/  FMUL R0, R38.reuse, R4 ;  /* 0x0000000426007220 */ /* 0x048fe20000400000 */
[C---:B------:R-:W-:Y:S01]  /*6380*/  FMUL R2, R38.reuse, R5 ;  /* 0x0000000526027220 */ /* 0x040fe20000400000 */
[C---:B-1----:R-:W-:Y:S01]  /*6390*/  FMUL R3, R38.reuse, R6 ;  /* 0x0000000626037220 */ /* 0x042fe20000400000 */
[----:B------:R-:W-:Y:S01]  /*63a0*/  FMUL R7, R38, R7 ;  /* 0x0000000726077220 */ /* 0x000fe20000400000 */
[----:B------:R-:W-:Y:S01]  /*63b0*/  FFMA R0, R41, R40, R0 ;  /* 0x0000002829007223 */ /* 0x000fe20000000000 */
[----:B------:R-:W-:Y:S01]  /*63c0*/  LOP3.LUT R40, R49, 0xffff0000, RZ, 0xc0, !PT ;  /* 0xffff000031287812 */ /* 0x000fe200078ec0ff */
[C---:B------:R-:W-:Y:S01]  /*63d0*/  FFMA R2, R41.reuse, R43, R2 ;  /* 0x0000002b29027223 */ /* 0x040fe20000000002 */
[C---:B------:R-:W-:Y:S01]  /*63e0*/  SHF.L.U32 R43, R50.reuse, 0x10, RZ ;  /* 0x00000010322b7819 */ /* 0x040fe200000006ff */
[C---:B------:R-:W-:Y:S01]  /*63f0*/  FFMA R3, R41.reuse, R42, R3 ;  /* 0x0000002a29037223 */ /* 0x040fe20000000003 */
[----:B------:R-:W-:Y:S01]  /*6400*/  LOP3.LUT R42, R50, 0xffff0000, RZ, 0xc0, !PT ;  /* 0xffff0000322a7812 */ /* 0x000fe200078ec0ff */
[----:B------:R-:W-:Y:S01]  /*6410*/  FMUL R4, R38, R8 ;  /* 0x0000000826047220 */ /* 0x000fe20000400000 */
[----:B------:R-:W-:Y:S01]  /*6420*/  F2FP.BF16.F32.PACK_AB R52, R2, R0 ;  /* 0x000000000234723e */ /* 0x000fe200000010ff */
[----:B------:R-:W-:Y:S01]  /*6430*/  FFMA R7, R41, R40, R7 ;  /* 0x0000002829077223 */ /* 0x000fe20000000007 */
[----:B------:R-:W-:Y:S01]  /*6440*/  LOP3.LUT R40, R51, 0xffff0000, RZ, 0xc0, !PT ;  /* 0xffff000033287812 */ /* 0x000fe200078ec0ff */
[C---:B------:R-:W-:Y:S01]  /*6450*/  FMUL R5, R38.reuse, R9 ;  /* 0x0000000926057220 */ /* 0x040fe20000400000 */
[C---:B------:R-:W-:Y:S01]  /*6460*/  FMUL R6, R38.reuse, R10 ;  /* 0x0000000a26067220 */ /* 0x040fe20000400000 */
[----:B------:R-:W-:Y:S01]  /*6470*/  FMUL R11, R38, R11 ;  /* 0x0000000b260b7220 */ /* 0x000fe20000400000 */
[----:B------:R-:W-:Y:S01]  /*6480*/  F2FP.BF16.F32.PACK_AB R53, R7, R3 ;  /* 0x000000030735723e */ /* 0x000fe200000010ff */
[C---:B------:R-:W-:Y:S01]  /*6490*/  FFMA R4, R41.reuse, R43, R4 ;  /* 0x0000002b29047223 */ /* 0x040fe20000000004 */
[C---:B------:R-:W-:Y:S01]  /*64a0*/  SHF.L.U32 R43, R56.reuse, 0x10, RZ ;  /* 0x00000010382b7819 */ /* 0x040fe200000006ff */
[----:B------:R-:W-:Y:S01]  /*64b0*/  FFMA R5, R41, R42, R5 ;  /* 0x0000002a29057223 */ /* 0x000fe20000000005 */
[----:B------:R-:W-:Y:S01]  /*64c0*/  LOP3.LUT R42, R57, 0xffff0000, RZ, 0xc0, !PT ;  /* 0xffff0000392a7812 */ /* 0x000fe200078ec0ff */
[----:B------:R-:W-:Y:S01]  /*64d0*/  FFMA R6, R41, R45, R6 ;  /* 0x0000002d29067223 */ /* 0x000fe20000000006 */
[----:B------:R-:W-:Y:S01]  /*64e0*/  SHF.L.U32 R45, R57, 0x10, RZ ;  /* 0x00000010392d7819 */ /* 0x000fe200000006ff */
[----:B------:R-:W-:Y:S01]  /*64f0*/  FFMA R11, R41, R40, R11 ;  /* 0x00000028290b7223 */ /* 0x000fe2000000000b */
[----:B------:R-:W-:Y:S01]  /*6500*/  LOP3.LUT R40, R56, 0xffff0000, RZ, 0xc0, !PT ;  /* 0xffff000038287812 */ /* 0x000fe200078ec0ff */
[C---:B------:R-:W-:Y:S01]  /*6510*/  FMUL R8, R38.reuse, R12 ;  /* 0x0000000c26087220 */ /* 0x040fe20000400000 */
[----:B------:R-:W-:Y:S01]  /*6520*/  F2FP.BF16.F32.PACK_AB R54, R5, R4 ;  /* 0x000000040536723e */ /* 0x000fe200000010ff */
[C---:B------:R-:W-:Y:S01]  /*6530*/  FMUL R9, R38.reuse, R13 ;  /* 0x0000000d26097220 */ /* 0x040fe20000400000 */
[----:B------:R-:W-:Y:S01]  /*6540*/  F2FP.BF16.F32.PACK_AB R55, R11, R6 ;  /* 0x000000060b37723e */ /* 0x000fe200000010ff */
[C---:B------:R-:W-:Y:S01]  /*6550*/  FMUL R10, R38.reuse, R14 ;  /* 0x0000000e260a7220 */ /* 0x040fe20000400000 */
[----:B------:R-:W-:Y:S01]  /*6560*/  FMUL R15, R38, R15 ;  /* 0x0000000f260f7220 */ /* 0x000fe20000400000 */
[----:B------:R-:W-:Y:S01]  /*6570*/  FFMA R8, R41, R43, R8 ;  /* 0x0000002b29087223 */ /* 0x000fe20000000008 */
[----:B------:R-:W-:Y:S01]  /*6580*/  SHF.L.U32 R43, R59, 0x10, RZ ;  /* 0x000000103b2b7819 */ /* 0x000fe200000006ff */
[C---:B------:R-:W-:Y:S01]  /*6590*/  FFMA R9, R41.reuse, R40, R9 ;  /* 0x0000002829097223 */ /* 0x040fe20000000009 */
[C---:B------:R-:W-:Y:S01]  /*65a0*/  SHF.L.U32 R40, R58.reuse, 0x10, RZ ;  /* 0x000000103a287819 */ /* 0x040fe200000006ff */
        /* <DEDUP_REMOVED lines=8> */
[----:B------:R-:W-:Y:S01]  /*6630*/  FMUL R14, R38, R18 ;  /* 0x00000012260e7220 */ /* 0x000fe20000400000 */
[----:B------:R-:W-:Y:S01]  /*6640*/  FFMA R12, R41, R40, R12 ;  /* 0x00000028290c7223 */ /* 0x000fe2000000000c */
[----:B------:R-:W-:Y:S01]  /*6650*/  LOP3.LUT R40, R59, 0xffff0000, RZ, 0xc0, !PT ;  /* 0xffff00003b287812 */ /* 0x000fe200078ec0ff */
[C---:B------:R-:W-:Y:S01]  /*6660*/  FFMA R13, R41.reuse, R42, R13 ;  /* 0x0000002a290d7223 */ /* 0x040fe2000000000d */
[----:B------:R-:W-:Y:S01]  /*6670*/  LOP3.LUT R42, R64, 0xffff0000, RZ, 0xc0, !PT ;  /* 0xffff0000402a7812 */ /* 0x000fe200078ec0ff */
[----:B------:R-:W-:Y:S01]  /*6680*/  FMUL R19, R38, R19 ;  /* 0x0000001326137220 */ /* 0x000fe20000400000 */
[----:B------:R-:W-:Y:S01]  /*6690*/  FFMA R14, R41, R43, R14 ;  /* 0x0000002b290e7223 */ /* 0x000fe2000000000e */
[----:B------:R-:W-:Y:S01]  /*66a0*/  SHF.L.U32 R43, R64, 0x10, RZ ;  /* 0x00000010402b7819 */ /* 0x000fe200000006ff */
[----:B------:R1:W-:Y:S01]  /*66b0*/  STS.128 [R83], R52 ;  /* 0x0000003453007388 */ /* 0x0003e20000000c00 */
[----:B------:R-:W-:Y:S01]  /*66c0*/  F2FP.BF16.F32.PACK_AB R62, R13, R12 ;  /* 0x0000000c0d3e723e */ /* 0x000fe200000010ff */
[C---:B------:R-:W-:Y:S01]  /*66d0*/  FMUL R16, R38.reuse, R20 ;  /* 0x0000001426107220 */ /* 0x040fe20000400000 */
        /* <DEDUP_REMOVED lines=8> */
[C---:B------:R-:W-:Y:S01]  /*6760*/  FFMA R17, R41.reuse, R42, R17 ;  /* 0x0000002a29117223 */ /* 0x040fe20000000011 */
[----:B------:R-:W-:Y:S01]  /*6770*/  FFMA R18, R41, R45, R18 ;  /* 0x0000002d29127223 */ /* 0x000fe20000000012 */
[----:B------:R1:W-:Y:S01]  /*6780*/  STS.128 [R82+0x10], R60 ;  /* 0x0000103c52007388 */ /* 0x0003e20000000c00 */
[----:B------:R-:W-:Y:S01]  /*6790*/  SHF.L.U32 R45, R67, 0x10, RZ ;  /* 0x00000010432d7819 */ /* 0x000fe200000006ff */
[----:B------:R-:W-:Y:S01]  /*67a0*/  FFMA R23, R41, R40, R23 ;  /* 0x0000002829177223 */ /* 0x000fe20000000017 */
[----:B------:R-:W-:Y:S01]  /*67b0*/  LOP3.LUT R40, R66, 0xffff0000, RZ, 0xc0, !PT ;  /* 0xffff000042287812 */ /* 0x000fe200078ec0ff */
[C---:B------:R-:W-:Y:S01]  /*67c0*/  FMUL R20, R38.reuse, R24 ;  /* 0x0000001826147220 */ /* 0x040fe20000400000 */
[----:B------:R-:W-:Y:S01]  /*67d0*/  LOP3.LUT R42, R67, 0xffff0000, RZ, 0xc0, !PT ;  /* 0xffff0000432a7812 */ /* 0x000fe200078ec0ff */
[C---:B------:R-:W-:Y:S01]  /*67e0*/  FMUL R21, R38.reuse, R25 ;  /* 0x0000001926157220 */ /* 0x040fe20000400000 */
[----:B------:R-:W-:Y:S01]  /*67f0*/  F2FP.BF16.F32.PACK_AB R68, R17, R16 ;  /* 0x000000101144723e */ /* 0x000fe200000010ff */
[C---:B------:R-:W-:Y:S01]  /*6800*/  FMUL R22, R38.reuse, R26 ;  /* 0x0000001a26167220 */ /* 0x040fe20000400000 */
[----:B------:R-:W-:Y:S01]  /*6810*/  FMUL R27, R38, R27 ;  /* 0x0000001b261b7220 */ /* 0x000fe20000400000 */
[C---:B------:R-:W-:Y:S01]  /*6820*/  FFMA R20, R41.reuse, R43, R20 ;  /* 0x0000002b29147223 */ /* 0x040fe20000000014 */
[C---:B------:R-:W-:Y:S01]  /*6830*/  FFMA R21, R41.reuse, R40, R21 ;  /* 0x0000002829157223 */ /* 0x040fe20000000015 */
[C---:B------:R-:W-:Y:S01]  /*6840*/  FFMA R22, R41.reuse, R45, R22 ;  /* 0x0000002d29167223 */ /* 0x040fe20000000016 */
[----:B------:R-:W-:Y:S01]  /*6850*/  FFMA R27, R41, R42, R27 ;  /* 0x0000002a291b7223 */ /* 0x000fe2000000001b */
[----:B------:R-:W-:Y:S01]  /*6860*/  SHF.L.U32 R40, R72, 0x10, RZ ;  /* 0x0000001048287819 */ /* 0x000fe200000006ff */
[----:B------:R-:W-:Y:S01]  /*6870*/  FMUL R24, R38, R28 ;  /* 0x0000001c26187220 */ /* 0x000fe20000400000 */
[----:B------:R-:W-:Y:S01]  /*6880*/  LOP3.LUT R42, R72, 0xffff0000, RZ, 0xc0, !PT ;  /* 0xffff0000482a7812 */ /* 0x000fe200078ec0ff */
[C---:B------:R-:W-:Y:S01]  /*6890*/  FMUL R25, R38.reuse, R29 ;  /* 0x0000001d26197220 */ /* 0x040fe20000400000 */
[----:B------:R-:W-:Y:S01]  /*68a0*/  SHF.L.U32 R43, R73, 0x10, RZ ;  /* 0x00000010492b7819 */ /* 0x000fe200000006ff */
[C---:B------:R-:W-:Y:S01]  /*68b0*/  FMUL R26, R38.reuse, R30 ;  /* 0x0000001e261a7220 */ /* 0x040fe20000400000 */
[C---:B------:R-:W-:Y:S01]  /*68c0*/  FFMA R24, R41.reuse, R40, R24 ;  /* 0x0000002829187223 */ /* 0x040fe20000000018 */
[----:B------:R-:W-:Y:S01]  /*68d0*/  FFMA R25, R41, R42, R25 ;  /* 0x0000002a29197223 */ /* 0x000fe20000000019 */
[----:B------:R-:W-:Y:S01]  /*68e0*/  LOP3.LUT R40, R73, 0xffff0000, RZ, 0xc0, !PT ;  /* 0xffff000049287812 */ /* 0x000fe200078ec0ff */
[----:B------:R-:W-:Y:S01]  /*68f0*/  FFMA R26, R41, R43, R26 ;  /* 0x0000002b291a7223 */ /* 0x000fe2000000001a */
[----:B------:R-:W-:Y:S01]  /*6900*/  FMUL R31, R38, R31 ;  /* 0x0000001f261f7220 */ /* 0x000fe20000400000 */
[----:B------:R-:W-:Y:S01]  /*6910*/  SHF.L.U32 R43, R74, 0x10, RZ ;  /* 0x000000104a2b7819 */ /* 0x000fe200000006ff */
[----:B------:R-:W-:Y:S01]  /*6920*/  FMUL R28, R38, R32 ;  /* 0x00000020261c7220 */ /* 0x000fe20000400000 */
[----:B------:R-:W-:Y:S01]  /*6930*/  LOP3.LUT R42, R74, 0xffff0000, RZ, 0xc0, !PT ;  /* 0xffff00004a2a7812 */ /* 0x000fe200078ec0ff */
[C---:B------:R-:W-:Y:S01]  /*6940*/  FMUL R29, R38.reuse, R33 ;  /* 0x00000021261d7220 */ /* 0x040fe20000400000 */
[----:B------:R-:W-:Y:S01]  /*6950*/  SHF.L.U32 R45, R75, 0x10, RZ ;  /* 0x000000104b2d7819 */ /* 0x000fe200000006ff */
[C---:B------:R-:W-:Y:S01]  /*6960*/  FMUL R30, R38.reuse, R34 ;  /* 0x00000022261e7220 */ /* 0x040fe20000400000 */
[----:B------:R-:W-:Y:S01]  /*6970*/  FFMA R31, R41, R40, R31 ;  /* 0x00000028291f7223 */ /* 0x000fe2000000001f */
[----:B------:R-:W-:Y:S01]  /*6980*/  FMUL R35, R38, R35 ;  /* 0x0000002326237220 */ /* 0x000fe20000400000 */
[----:B------:R-:W-:Y:S01]  /*6990*/  F2FP.BF16.F32.PACK_AB R69, R23, R18 ;  /* 0x000000121745723e */ /* 0x000fe200000010ff */
[----:B------:R-:W-:Y:S01]  /*69a0*/  FFMA R28, R41, R43, R28 ;  /* 0x0000002b291c7223 */ /* 0x000fe2000000001c */
[----:B------:R-:W-:Y:S01]  /*69b0*/  F2FP.BF16.F32.PACK_AB R70, R21, R20 ;  /* 0x000000141546723e */ /* 0x000fe200000010ff */
[----:B------:R-:W-:Y:S01]  /*69c0*/  FFMA R29, R41, R42, R29 ;  /* 0x0000002a291d7223 */ /* 0x000fe2000000001d */
[----:B------:R-:W-:Y:S01]  /*69d0*/  F2FP.BF16.F32.PACK_AB R71, R27, R22 ;  /* 0x000000161b47723e */ /* 0x000fe200000010ff */
[C---:B------:R-:W-:Y:S01]  /*69e0*/  FFMA R30, R41.reuse, R45, R30 ;  /* 0x0000002d291e7223 */ /* 0x040fe2000000001e */
[----:B------:R-:W-:Y:S01]  /*69f0*/  FFMA R35, R41, R44, R35 ;  /* 0x0000002c29237223 */ /* 0x000fe20000000023 */
[----:B------:R-:W-:Y:S02]  /*6a00*/  F2FP.BF16.F32.PACK_AB R104, R25, R24 ;  /* 0x000000181968723e */ /* 0x000fe400000010ff */
[----:B------:R1:W-:Y:S01]  /*6a10*/  STS.128 [R47+0x20], R68 ;  /* 0x000020442f007388 */ /* 0x0003e20000000c00 */
[----:B------:R-:W-:Y:S02]  /*6a20*/  F2FP.BF16.F32.PACK_AB R105, R31, R26 ;  /* 0x0000001a1f69723e */ /* 0x000fe400000010ff */
[----:B------:R-:W-:Y:S02]  /*6a30*/  F2FP.BF16.F32.PACK_AB R106, R29, R28 ;  /* 0x0000001c1d6a723e */ /* 0x000fe400000010ff */
[----:B------:R-:W-:Y:S05]  /*6a40*/  F2FP.BF16.F32.PACK_AB R107, R35, R30 ;  /* 0x0000001e236b723e */ /* 0x000fea00000010ff */
[----:B------:R1:W-:Y:S01]  /*6a50*/  STS.128 [R46+0x10], R104 ;  /* 0x000010682e007388 */ /* 0x0003e20000000c00 */
[----:B------:R-:W-:Y:S01]  /*6a60*/  @!PT LDS RZ, [RZ] ;  /* 0x00000000fffff984 */ /* 0x000fe20000000800 */
[----:B------:R-:W-:Y:S01]  /*6a70*/  @!PT LDS RZ, [RZ] ;  /* 0x00000000fffff984 */ /* 0x000fe20000000800 */
[----:B------:R-:W-:Y:S01]  /*6a80*/  @!PT LDS RZ, [RZ] ;  /* 0x00000000fffff984 */ /* 0x000fe20000000800 */
[----:B------:R-:W-:Y:S01]  /*6a90*/  @!PT LDS RZ, [RZ] ;  /* 0x00000000fffff984 */ /* 0x000fe20000000800 */
[----:B------:R3:W-:Y:S07]  /*6aa0*/  MEMBAR.ALL.CTA ;  /* 0x0000000000007992 */ /* 0x0007ee0000008000 */
[----:B---3--:R-:W3:Y:S02]  /*6ab0*/  FENCE.VIEW.ASYNC.S ;  /* 0x00000000000073c6 */ /* 0x008ee40000000000 */
[----:B---3--:R-:W-:Y:S06]  /*6ac0*/  BAR.SYNC.DEFER_BLOCKING 0x1, 0x80 ;  /* 0x0042000000007b1d */ /* 0x008fec0000010000 */
[----:B------:R-:W-:Y:S05]  /*6ad0*/  @P0 BRA `(.L_x_103) ;  /* 0x0000000000240947 */ /* 0x000fea0003800000 */
[----:B------:R-:W3:Y:S01]  /*6ae0*/  LDCU.64 UR6, c[0x0][0x348] ;  /* 0x00006900ff0677ac */ /* 0x000ee20008000a00 */
[----:B------:R-:W-:Y:S01]  /*6af0*/  R2UR UR5, R103 ;  /* 0x00000000670572ca */ /* 0x000fe200000e0000 */
[----:B------:R-:W-:Y:S11]  /*6b00*/  UMOV UR51, UR36 ;  /* 0x0000002400337c82 */ /* 0x000ff60008000000 */
[----:B------:R-:W-:Y:S01]  /*6b10*/  @!UPT UIADD3 URZ, UPT, UPT, URZ, URZ, URZ ;  /* 0x000000fffffff290 */ /* 0x000fe2000fffe0ff */
[----:B------:R-:W-:Y:S02]  /*6b20*/  UIADD3 UR48, UPT, UPT, UR47, 0x200, UR5 ;  /* 0x000002002f307890 */ /* 0x000fe4000fffe005 */
[----:B---3--:R-:W-:Y:S04]  /*6b30*/  UIADD3 UR4, UP0, UPT, UR6, 0x680, URZ ;  /* 0x0000068006047890 */ /* 0x008fe8000ff1e0ff */
[----:B------:R-:W-:Y:S09]  /*6b40*/  UIADD3.X UR5, UPT, UPT, URZ, UR7, URZ, UP0, !UPT ;  /* 0x00000007ff057290 */ /* 0x000ff200087fe4ff */
[----:B------:R3:W-:Y:S02]  /*6b50*/  UTMASTG.3D [UR48], [UR4] ;  /* 0x00000030040073b5 */ /* 0x0007e40008010000 */
[----:B---3--:R0:W-:Y:S02]  /*6b60*/  UTMACMDFLUSH ;  /* 0x00000000000079b7 */ /* 0x0081e40000000000 */
.L_x_103:
[----:B------:R-:W-:Y:S05]  /*6b70*/  BSYNC.RECONVERGENT B0 ;  /* 0x0000000000007941 */ /* 0x000fea0003800200 */
.L_x_102:
[----:B------:R-:W-:Y:S01]  /*6b80*/  UIADD3 UR44, UPT, UPT, UR46, 0x1, URZ ;  /* 0x000000012e2c7890 */ /* 0x000fe2000fffe0ff */
[----:B------:R-:W-:Y:S03]  /*6b90*/  BSSY.RECONVERGENT B0, `(.L_x_104) ;  /* 0x0000005000007945 */ /* 0x000fe60003800200 */
[----:B------:R-:W-:Y:S04]  /*6ba0*/  UISETP.NE.AND UP0, UPT, UR44, 0x3, UPT ;  /* 0x000000032c00788c */ /* 0x000fe8000bf05270 */
[----:B------:R-:W-:Y:S01]  /*6bb0*/  USEL UR45, UR44, URZ, UP0 ;  /* 0x000000ff2c2d7287 */ /* 0x000fe20008000000 */
[----:B------:R-:W-:Y:S11]  /*6bc0*/  @P0 BRA `(.L_x_105) ;  /* 0x0000000000040947 */ /* 0x000ff60003800000 */
[----:B------:R-:W-:Y:S04]  /*6bd0*/  DEPBAR.LE SB0, 0x1 ;  /* 0x000080400000791a */ /* 0x000fe80000000000 */
.L_x_105:
[----:B------:R-:W-:Y:S05]  /*6be0*/  BSYNC.RECONVERGENT B0 ;  /* 0x0000000000007941 */ /* 0x000fea0003800200 */
.L_x_104:
[----:B------:R-:W-:Y:S01]  /*6bf0*/  BAR.SYNC.DEFER_BLOCKING 0x1, 0x80 ;  /* 0x0042000000007b1d */ /* 0x000fe20000010000 */
[----:B------:R-:W-:Y:S01]  /*6c00*/  ISETP.NE.AND P1, PT, R101, RZ, PT ;  /* 0x000000ff6500720c */ /* 0x000fe20003f25270 */
[----:B------:R-:W-:Y:S01]  /*6c10*/  UISETP.NE.AND UP0, UPT, UR53, URZ, UPT ;  /* 0x000000ff3500728c */ /* 0x000fe2000bf05270 */
[----:B------:R-:W-:Y:S11]  /*6c20*/  LEA R3, R109, UR47, 0x3 ;  /* 0x0000002f6d037c11 */ /* 0x000ff6000f8e18ff */
[----:B------:R-:W-:Y:S01]  /*6c30*/  @P1 SHF.L.U32 R4, R110, 0x1f, RZ ;  /* 0x0000001f6e041819 */ /* 0x000fe200000006ff */
[----:B------:R-:W-:Y:S06]  /*6c40*/  BRA.U !UP0, `(.L_x_106) ;  /* 0x0000000108247547 */ /* 0x000fec000b800000 */
[----:B------:R-:W3:Y:S01]  /*6c50*/  S2R R0, SR_CgaCtaId ;  /* 0x0000000000007919 */ /* 0x000ee20000008800 */
[----:B------:R-:W-:Y:S01]  /*6c60*/  IMAD.U32 R2, RZ, RZ, UR52 ;  /* 0x00000034ff027e24 */ /* 0x000fe2000f8e00ff */
[----:B------:R-:W-:Y:S04]  /*6c70*/  UIADD3 UR4, UPT, UPT, UR52, 0x1, URZ ;  /* 0x0000000134047890 */ /* 0x000fe8000fffe0ff */
[----:B------:R-:W-:Y:S01]  /*6c80*/  @P1 LEA R2, R2, UR47, 0x3 ;  /* 0x0000002f02021c11 */ /* 0x000fe2000f8e18ff */
[----:B------:R-:W-:Y:S04]  /*6c90*/  UISETP.NE.AND UP0, UPT, UR4, 0x3, UPT ;  /* 0x000000030400788c */ /* 0x000fe8000bf05270 */
[----:B------:R-:W-:Y:S01]  /*6ca0*/  @P1 VIADD R5, R2, 0x68 ;  /* 0x0000006802051836 */ /* 0x000fe20000000000 */
[----:B------:R-:W-:Y:S04]  /*6cb0*/  USEL UR52, UR4, URZ, UP0 ;  /* 0x000000ff04347287 */ /* 0x000fe80008000000 */
[----:B---3--:R-:W-:Y:S04]  /*6cc0*/  @P1 PRMT R0, R0, 0x654, R5 ;  /* 0x0000065400001816 */ /* 0x008fe80000000005 */
[----:B------:R3:W-:Y:S04]  /*6cd0*/  @P1 SYNCS.ARRIVE.TRANS64.RED.A1T0 RZ, [R0+URZ], RZ ;  /* 0x000000ff00ff19a7 */ /* 0x0007e800081004ff */
.L_x_106:
[----:B------:R-:W4:Y:S01]  /*6ce0*/  @P1 SYNCS.PHASECHK.TRANS64.TRYWAIT P0, [R3+URZ+0x50], R4 ;  /* 0x00005004030015a7 */ /* 0x000f2200080011ff */
[----:B------:R-:W-:Y:S01]  /*6cf0*/  BSSY B1, `(.L_x_107) ;  /* 0x0000015000017945 */ /* 0x000fe20003800000 */
[----:B----4-:R-:W-:Y:S03]  /*6d00*/  @P1 SEL R108, RZ, 0x1, !P0 ;  /* 0x00000001ff6c1807 */ /* 0x010fe60004000000 */
[----:B------:R-:W-:Y:S05]  /*6d10*/  @!P1 BRA `(.L_x_108) ;  /* 0x0000000000489947 */ /* 0x000fea0003800000 */
[----:B------:R-:W-:Y:S01]  /*6d20*/  ISETP.NE.AND P1, PT, R111, RZ, PT ;  /* 0x000000ff6f00720c */ /* 0x000fe20003f25270 */
[----:B------:R-:W-:Y:S01]  /*6d30*/  BSSY B0, `(.L_x_109) ;  /* 0x000000a000007945 */ /* 0x000fe20003800000 */
[----:B------:R-:W-:Y:S11]  /*6d40*/  ISETP.NE.AND P0, PT, R108, RZ, PT ;  /* 0x000000ff6c00720c */ /* 0x000ff60003f05270 */
[----:B------:R-:W-:Y:S04]  /*6d50*/  @P1 IMAD R109, R109, 0x2000, R96 ;  /* 0x000020006d6d1824 */ /* 0x000fe800078e0260 */
[----:B------:R-:W-:Y:S01]  /*6d60*/  @P1 IMAD.IADD R4, R81, 0x1, R109 ;  /* 0x0000000151041824 */ /* 0x000fe200078e026d */
[----:B------:R-:W-:Y:S03]  /*6d70*/  @P1 IADD3 R2, PT, PT, R80, R109, RZ ;  /* 0x0000006d50021210 */ /* 0x000fe60007ffe0ff */
[----:B---3--:R-:W-:Y:S01]  /*6d80*/  @P1 IMAD.IADD R0, R95, 0x1, R4 ;  /* 0x000000015f001824 */ /* 0x008fe200078e0204 */
[----:B------:R-:W-:Y:S06]  /*6d90*/  @P0 BRA `(.L_x_110) ;  /* 0x00000000000c0947 */ /* 0x000fec0003800000 */
[----:B------:R-:W-:Y:S04]  /*6da0*/  SHF.L.U32 R110, R110, 0x1f, RZ ;  /* 0x0000001f6e6e7819 */ /* 0x000fe800000006ff */
[----:B------:R-:W3:Y:S02]  /*6db0*/  SYNCS.PHASECHK.TRANS64.TRYWAIT P0, [R3+URZ+0x50], R110 ;  /* 0x0000506e030075a7 */ /* 0x000ee400080011ff */
[----:B---3--:R-:W-:Y:S05]  /*6dc0*/  @!P0 BRA `(.L_x_111) ;  /* 0x00000018005c8947 */ /* 0x008fea0003800000 */
.L_x_110:
[----:B------:R-:W-:Y:S05]  /*6dd0*/  BSYNC B0 ;  /* 0x0000000000007941 */ /* 0x000fea0003800000 */
.L_x_109:
[----:B------:R-:W-:Y:S11]  /*6de0*/  ISETP.NE.AND P0, PT, R111, RZ, PT ;  /* 0x000000ff6f00720c */ /* 0x000ff60003f05270 */
[----:B------:R-:W-:Y:S02]  /*6df0*/  @!UPT UIADD3 URZ, UPT, UPT, URZ, URZ, URZ ;  /* 0x000000fffffff290 */ /* 0x000fe4000fffe0ff */
[----:B------:R4:W1:Y:S04]  /*6e00*/  @P0 LDS.128 R48, [R109] ;  /* 0x000000006d300984 */ /* 0x0008680000000c00 */
[----:B------:R4:W1:Y:S04]  /*6e10*/  @P0 LDS.128 R64, [R2+0x20] ;  /* 0x0000200002400984 */ /* 0x0008680000000c00 */
[----:B------:R4:W1:Y:S04]  /*6e20*/  @P0 LDS.128 R56, [R4+0x10] ;  /* 0x0000100004380984 */ /* 0x0008680000000c00 */
[----:B------:R4:W1:Y:S02]  /*6e30*/  @P0 LDS.128 R72, [R0+0x10] ;  /* 0x0000100000480984 */ /* 0x0008640000000c00 */
.L_x_108:
[----:B------:R-:W-:Y:S05]  /*6e40*/  BSYNC B1 ;  /* 0x0000000000017941 */ /* 0x000fea0003800000 */
.L_x_107:
[----:B---34-:R-:W-:Y:S05]  /*6e50*/  VIADD R0, R39, 0x20 ;  /* 0x0000002027007836 */ /* 0x018fea0000000000 */
[----:B------:R-:W-:Y:S04]  /*6e60*/  SHF.R.U32.HI R0, RZ, 0x15, R0 ;  /* 0x00000015ff007819 */ /* 0x000fe80000011600 */
[----:B------:R-:W-:Y:S11]  /*6e70*/  LOP3.LUT P0, RZ, R0, 0x3, R85, 0x48, !PT ;  /* 0x0000000300ff7812 */ /* 0x000ff60007804855 */
[----:B------:R-:W-:Y:S02]  /*6e80*/  @!UPT UIADD3 URZ, UPT, UPT, URZ, URZ, URZ ;  /* 0x000000fffffff290 */ /* 0x000fe4000fffe0ff */
[----:B------:R-:W-:Y:S05]  /*6e90*/  @!P0 BRA `(.L_x_112) ;  /* 0x0000000000408947 */ /* 0x000fea0003800000 */
[----:B------:R-:W3:Y:S01]  /*6ea0*/  LDCU.64 UR8, c[0x4][0x70] ;  /* 0x01000e00ff0877ac */ /* 0x000ee20008000a00 */
[----:B------:R-:W-:Y:S01]  /*6eb0*/  MOV R3, 0x0 ;  /* 0x0000000000037802 */ /* 0x000fe20000000f00 */
[----:B------:R-:W-:Y:S02]  /*6ec0*/  HFMA2 R12, -RZ, RZ, 0, 5.9604644775390625e-08 ;  /* 0x00000001ff0c7431 */ /* 0x000fe400000001ff */
[----:B------:R-:W-:Y:S02]  /*6ed0*/  IMAD.MOV.U32 R8, RZ, RZ, 0x192 ;  /* 0x00000192ff087424 */ /* 0x000fe400078e00ff */
[----:B------:R-:W-:Y:S01]  /*6ee0*/  IMAD.MOV.U32 R13, RZ, RZ, RZ ;  /* 0x000000ffff0d7224 */ /* 0x000fe200078e00ff */
[----:B------:R-:W4:Y:S01]  /*6ef0*/  LDCU.64 UR6, c[0x4][0x78] ;  /* 0x01000f00ff0677ac */ /* 0x000f220008000a00 */
[----:B------:R-:W1:Y:S01]  /*6f00*/  LDC.64 R2, c[0x4][R3] ;  /* 0x0100000003027b82 */ /* 0x000e620000000a00 */
[----:B------:R-:W5:Y:S01]  /*6f10*/  LDCU.64 UR4, c[0x4][0x10] ;  /* 0x01000200ff0477ac */ /* 0x000f620008000a00 */
[----:B---3--:R-:W-:Y:S01]  /*6f20*/  MOV R5, UR9 ;  /* 0x0000000900057c02 */ /* 0x008fe20008000f00 */
[----:B------:R-:W-:Y:S01]  /*6f30*/  IMAD.U32 R4, RZ, RZ, UR8 ;  /* 0x00000008ff047e24 */ /* 0x000fe2000f8e00ff */
[----:B----4-:R-:W-:Y:S01]  /*6f40*/  MOV R7, UR7 ;  /* 0x0000000700077c02 */ /* 0x010fe20008000f00 */
[----:B------:R-:W-:Y:S01]  /*6f50*/  IMAD.U32 R6, RZ, RZ, UR6 ;  /* 0x00000006ff067e24 */ /* 0x000fe2000f8e00ff */
[----:B-----5:R-:W-:Y:S01]  /*6f60*/  MOV R11, UR5 ;  /* 0x00000005000b7c02 */ /* 0x020fe20008000f00 */
[----:B------:R-:W-:Y:S02]  /*6f70*/  IMAD.U32 R10, RZ, RZ, UR4 ;  /* 0x00000004ff0a7e24 */ /* 0x000fe4000f8e00ff */
[----:B------:R-:W-:Y:S07]  /*6f80*/  LEPC R20, `(.L_x_112) ;  /* 0x000000001014794e */ /* 0x000fee0000000000 */
[----:B-12---:R-:W-:Y:S05]  /*6f90*/  CALL.ABS.NOINC R2 ;  /* 0x0000000002007343 */ /* 0x006fea0003c00000 */
.L_x_112:
[----:B------:R-:W-:Y:S01]  /*6fa0*/  ISETP.NE.AND P0, PT, R97, RZ, PT ;  /* 0x000000ff6100720c */ /* 0x000fe20003f05270 */
[----:B------:R-:W-:Y:S05]  /*6fb0*/  WARPSYNC.ALL ;  /* 0x0000000000007948 */ /* 0x000fea0003800000 */
[----:B------:R-:W-:Y:S01]  /*6fc0*/  R2UR UR4, R39 ;  /* 0x00000000270472ca */ /* 0x000fe200000e0000 */
[----:B------:R-:W3:Y:S01]  /*6fd0*/  S2UR UR6, SR_CgaCtaId ;  /* 0x00000000000679c3 */ /* 0x000ee20000008800 */
[----:B------:R-:W-:Y:S01]  /*6fe0*/  R2UR UR5, R102 ;  /* 0x00000000660572ca */ /* 0x000fe200000e0000 */
[----:B------:R-:W-:Y:S01]  /*6ff0*/  BSSY.RECONVERGENT B0, `(.L_x_113) ;  /* 0x0000090000007945 */ /* 0x000fe20003800200 */
[C---:B-1----:R-:W-:Y:S02]  /*7000*/  SHF.L.U32 R40, R48.reuse, 0x10, RZ ;  /* 0x0000001030287819 */ /* 0x042fe400000006ff */
[----:B------:R-:W-:Y:S02]  /*7010*/  LOP3.LUT R42, R48, 0xffff0000, RZ, 0xc0, !PT ;  /* 0xffff0000302a7812 */ /* 0x000fe400078ec0ff */
[C---:B------:R-:W-:Y:S02]  /*7020*/  SHF.L.U32 R43, R49.reuse, 0x10, RZ ;  /* 0x00000010312b7819 */ /* 0x040fe400000006ff */
[----:B------:R-:W-:Y:S02]  /*7030*/  LOP3.LUT R44, R49, 0xffff0000, RZ, 0xc0, !PT ;  /* 0xffff0000312c7812 */ /* 0x000fe400078ec0ff */
[C---:B------:R-:W-:Y:S01]  /*7040*/  SHF.L.U32 R45, R50.reuse, 0x10, RZ ;  /* 0x00000010322d7819 */ /* 0x040fe200000006ff */
[----:B------:R-:W1:Y:S01]  /*7050*/  LDTM.x32 R4, tmem[UR4+0x20] ;  /* 0x00002004000479ee */ /* 0x000e6200082c0000 */
[----:B--2---:R-:W-:Y:S01]  /*7060*/  LOP3.LUT R46, R50, 0xffff0000, RZ, 0xc0, !PT ;  /* 0xffff0000322e7812 */ /* 0x004fe200078ec0ff */
[----:B------:R-:W-:Y:S01]  /*7070*/  USHF.L.U32 UR4, UR45, 0xd, URZ ;  /* 0x0000000d2d047899 */ /* 0x000fe200080006ff */
[C---:B------:R-:W-:Y:S01]  /*7080*/  SHF.L.U32 R47, R51.reuse, 0x10, RZ ;  /* 0x00000010332f7819 */ /* 0x040fe200000006ff */
[----:B------:R-:W-:Y:S01]  /*7090*/  NOP ;  /* 0x0000000000007918 */ /* 0x000fe20000000000 */
[----:B------:R-:W-:Y:S01]  /*70a0*/  LOP3.LUT R49, R51, 0xffff0000, RZ, 0xc0, !PT ;  /* 0xffff000033317812 */ /* 0x000fe200078ec0ff */
[----:B------:R-:W-:Y:S01]  /*70b0*/  UIADD3 UR5, UPT, UPT, UR5, 0xd0, URZ ;  /* 0x000000d005057890 */ /* 0x000fe2000fffe0ff */
[C---:B------:R-:W-:Y:S02]  /*70c0*/  SHF.L.U32 R48, R56.reuse, 0x10, RZ ;  /* 0x0000001038307819 */ /* 0x040fe400000006ff */
[----:B------:R-:W-:Y:S02]  /*70d0*/  LOP3.LUT R51, R56, 0xffff0000, RZ, 0xc0, !PT ;  /* 0xffff000038337812 */ /* 0x000fe400078ec0ff */
[C---:B------:R-:W-:Y:S02]  /*70e0*/  SHF.L.U32 R50, R57.reuse, 0x10, RZ ;  /* 0x0000001039327819 */ /* 0x040fe400000006ff */
[----:B------:R-:W-:Y:S02]  /*70f0*/  LOP3.LUT R52, R57, 0xffff0000, RZ, 0xc0, !PT ;  /* 0xffff000039347812 */ /* 0x000fe400078ec0ff */
[----:B------:R-:W-:Y:S02]  /*7100*/  IADD3 R103, PT, PT, R96, UR4, RZ ;  /* 0x0000000460677c10 */ /* 0x000fe4000fffe0ff */
[C---:B------:R-:W-:Y:S02]  /*7110*/  SHF.L.U32 R53, R58.reuse, 0x10, RZ ;  /* 0x000000103a357819 */ /* 0x040fe400000006ff */
[----:B------:R-:W-:Y:S02]  /*7120*/  LOP3.LUT R54, R58, 0xffff0000, RZ, 0xc0, !PT ;  /* 0xffff00003a367812 */ /* 0x000fe400078ec0ff */
[C---:B------:R-:W-:Y:S02]  /*7130*/  SHF.L.U32 R55, R59.reuse, 0x10, RZ ;  /* 0x000000103b377819 */ /* 0x040fe400000006ff */
[----:B------:R-:W-:Y:S01]  /*7140*/  LOP3.LUT R56, R59, 0xffff0000, RZ, 0xc0, !PT ;  /* 0xffff00003b387812 */ /* 0x000fe200078ec0ff */
[C---:B-1----:R-:W-:Y:S01]  /*7150*/  FMUL R4, R38.reuse, R4 ;  /* 0x0000000426047220 */ /* 0x042fe20000400000 */
[----:B------:R-:W-:Y:S01]  /*7160*/  IADD3 R102, PT, PT, R81, R103, RZ ;  /* 0x0000006751667210 */ /* 0x000fe20007ffe0ff */
[----:B------:R-:W-:Y:S01]  /*7170*/  FMUL R5, R38, R5 ;  /* 0x0000000526057220 */ /* 0x000fe20000400000 */
[----:B------:R-:W-:Y:S01]  /*7180*/  SHF.L.U32 R57, R64, 0x10, RZ ;  /* 0x0000001040397819 */ /* 0x000fe200000006ff */
[----:B------:R-:W-:Y:S01]  /*7190*/  FMUL R6, R38, R6 ;  /* 0x0000000626067220 */ /* 0x000fe20000400000 */
[----:B------:R-:W-:Y:S01]  /*71a0*/  IADD3 R103, PT, PT, R80, R103, RZ ;  /* 0x0000006750677210 */ /* 0x000fe20007ffe0ff */
[----:B------:R-:W-:Y:S01]  /*71b0*/  FMUL R7, R38, R7 ;  /* 0x0000000726077220 */ /* 0x000fe20000400000 */
[----:B------:R-:W-:Y:S01]  /*71c0*/  LOP3.LUT R58, R64, 0xffff0000, RZ, 0xc0, !PT ;  /* 0xffff0000403a7812 */ /* 0x000fe200078ec0ff */
[----:B------:R-:W-:Y:S01]  /*71d0*/  FFMA R4, R41, R40, R4 ;  /* 0x0000002829047223 */ /* 0x000fe20000000004 */
[C---:B------:R-:W-:Y:S01]  /*71e0*/  SHF.L.U32 R59, R65.reuse, 0x10, RZ ;  /* 0x00000010413b7819 */ /* 0x040fe200000006ff */
[----:B------:R-:W-:Y:S01]  /*71f0*/  FMUL R8, R38, R8 ;  /* 0x0000000826087220 */ /* 0x000fe20000400000 */
[----:B------:R-:W-:Y:S01]  /*7200*/  LOP3.LUT R60, R65, 0xffff0000, RZ, 0xc0, !PT ;  /* 0xffff0000413c7812 */ /* 0x000fe200078ec0ff */
[----:B---3--:R-:W-:Y:S01]  /*7210*/  UPRMT UR5, UR6, 0x654, UR5 ;  /* 0x0000065406057896 */ /* 0x008fe20008000005 */
[----:B------:R-:W-:Y:S01]  /*7220*/  IADD3 R116, PT, PT, R95, R102, RZ ;  /* 0x000000665f747210 */ /* 0x000fe20007ffe0ff */
[C---:B------:R-:W-:Y:S01]  /*7230*/  FFMA R5, R41.reuse, R42, R5 ;  /* 0x0000002a29057223 */ /* 0x040fe20000000005 */
[C---:B------:R-:W-:Y:S01]  /*7240*/  FFMA R6, R41.reuse, R43, R6 ;  /* 0x0000002b29067223 */ /* 0x040fe20000000006 */
[C---:B------:R-:W-:Y:S01]  /*7250*/  FFMA R7, R41.reuse, R44, R7 ;  /* 0x0000002c29077223 */ /* 0x040fe20000000007 */
[----:B------:R-:W-:Y:S01]  /*7260*/  SHF.L.U32 R61, R66, 0x10, RZ ;  /* 0x00000010423d7819 */ /* 0x000fe200000006ff */
[----:B------:R-:W-:Y:S01]  /*7270*/  FFMA R8, R41, R45, R8 ;  /* 0x0000002d29087223 */ /* 0x000fe20000000008 */
[----:B------:R-:W-:Y:S01]  /*7280*/  F2FP.BF16.F32.PACK_AB R80, R5, R4 ;  /* 0x000000040550723e */ /* 0x000fe200000010ff */
[C---:B------:R-:W-:Y:S01]  /*7290*/  FMUL R9, R38.reuse, R9 ;  /* 0x0000000926097220 */ /* 0x040fe20000400000 */
[----:B------:R-:W-:Y:S01]  /*72a0*/  SYNCS.ARRIVE.TRANS64.RED.A1T0 RZ, [UR5], RZ ;  /* 0x000000ffffff79a7 */ /* 0x000fe20008100405 */
[----:B------:R-:W-:Y:S01]  /*72b0*/  F2FP.BF16.F32.PACK_AB R81, R7, R6 ;  /* 0x000000060751723e */ /* 0x000fe200000010ff */
[C---:B------:R-:W-:Y:S01]  /*72c0*/  FMUL R0, R38.reuse, R10 ;  /* 0x0000000a26007220 */ /* 0x040fe20000400000 */
[C---:B------:R-:W-:Y:S01]  /*72d0*/  FFMA R9, R41.reuse, R46, R9 ;  /* 0x0000002e29097223 */ /* 0x040fe20000000009 */
[C---:B------:R-:W-:Y:S01]  /*72e0*/  FMUL R2, R38.reuse, R11 ;  /* 0x0000000b26027220 */ /* 0x040fe20000400000 */
[----:B------:R-:W-:Y:S01]  /*72f0*/  FMUL R3, R38, R12 ;  /* 0x0000000c26037220 */ /* 0x000fe20000400000 */
[----:B------:R-:W-:Y:S01]  /*7300*/  LOP3.LUT R62, R66, 0xffff0000, RZ, 0xc0, !PT ;  /* 0xffff0000423e7812 */ /* 0x000fe200078ec0ff */
[----:B------:R-:W-:Y:S01]  /*7310*/  FFMA R0, R41, R47, R0 ;  /* 0x0000002f29007223 */ /* 0x000fe20000000000 */
[----:B------:R-:W-:Y:S01]  /*7320*/  F2FP.BF16.F32.PACK_AB R82, R9, R8 ;  /* 0x000000080952723e */ /* 0x000fe200000010ff */
[C---:B------:R-:W-:Y:S01]  /*7330*/  FFMA R2, R41.reuse, R49, R2 ;  /* 0x0000003129027223 */ /* 0x040fe20000000002 */
[----:B------:R-:W-:Y:S01]  /*7340*/  FFMA R3, R41, R48, R3 ;  /* 0x0000003029037223 */ /* 0x000fe20000000003 */
[C---:B------:R-:W-:Y:S01]  /*7350*/  FMUL R10, R38.reuse, R13 ;  /* 0x0000000d260a7220 */ /* 0x040fe20000400000 */
[----:B------:R-:W-:Y:S01]  /*7360*/  SHF.L.U32 R63, R67, 0x10, RZ ;  /* 0x00000010433f7819 */ /* 0x000fe200000006ff */
[----:B------:R-:W-:Y:S01]  /*7370*/  FMUL R11, R38, R14 ;  /* 0x0000000e260b7220 */ /* 0x000fe20000400000 */
[----:B------:R-:W-:Y:S01]  /*7380*/  F2FP.BF16.F32.PACK_AB R83, R2, R0 ;  /* 0x000000000253723e */ /* 0x000fe200000010ff */
[----:B------:R-:W-:Y:S01]  /*7390*/  FFMA R10, R41, R51, R10 ;  /* 0x00000033290a7223 */ /* 0x000fe2000000000a */
[C---:B------:R-:W-:Y:S01]  /*73a0*/  FMUL R15, R38.reuse, R15 ;  /* 0x0000000f260f7220 */ /* 0x040fe20000400000 */
[C---:B------:R-:W-:Y:S01]  /*73b0*/  FMUL R12, R38.reuse, R16 ;  /* 0x00000010260c7220 */ /* 0x040fe20000400000 */
[----:B------:R-:W-:Y:S01]  /*73c0*/  FMUL R13, R38, R17 ;  /* 0x00000011260d7220 */ /* 0x000fe20000400000 */
[----:B------:R1:W-:Y:S01]  /*73d0*/  STS.128 [R96+UR4], R80 ;  /* 0x0000005060007988 */ /* 0x0003e20008000c04 */
[----:B------:R-:W-:Y:S01]  /*73e0*/  LOP3.LUT R64, R67, 0xffff0000, RZ, 0xc0, !PT ;  /* 0xffff000043407812 */ /* 0x000fe200078ec0ff */
[C---:B------:R-:W-:Y:S01]  /*73f0*/  FFMA R11, R41.reuse, R50, R11 ;  /* 0x00000032290b7223 */ /* 0x040fe2000000000b */
[----:B------:R-:W-:Y:S01]  /*7400*/  SHF.L.U32 R65, R72, 0x10, RZ ;  /* 0x0000001048417819 */ /* 0x000fe200000006ff */
[C---:B------:R-:W-:Y:S01]  /*7410*/  FFMA R15, R41.reuse, R52, R15 ;  /* 0x00000034290f7223 */ /* 0x040fe2000000000f */
[----:B------:R-:W-:Y:S01]  /*7420*/  F2FP.BF16.F32.PACK_AB R104, R10, R3 ;  /* 0x000000030a68723e */ /* 0x000fe200000010ff */
[C---:B------:R-:W-:Y:S01]  /*7430*/  FFMA R12, R41.reuse, R53, R12 ;  /* 0x00000035290c7223 */ /* 0x040fe2000000000c */
[C---:B------:R-:W-:Y:S01]  /*7440*/  FFMA R13, R41.reuse, R54, R13 ;  /* 0x00000036290d7223 */ /* 0x040fe2000000000d */
[C---:B------:R-:W-:Y:S01]  /*7450*/  FMUL R14, R38.reuse, R18 ;  /* 0x00000012260e7220 */ /* 0x040fe20000400000 */
[C---:B------:R-:W-:Y:S01]  /*7460*/  FMUL R19, R38.reuse, R19 ;  /* 0x0000001326137220 */ /* 0x040fe20000400000 */
[C---:B------:R-:W-:Y:S01]  /*7470*/  FMUL R16, R38.reuse, R20 ;  /* 0x0000001426107220 */ /* 0x040fe20000400000 */
[C---:B------:R-:W-:Y:S01]  /*7480*/  FMUL R17, R38.reuse, R21 ;  /* 0x0000001526117220 */ /* 0x040fe20000400000 */
[C---:B------:R-:W-:Y:S01]  /*7490*/  FFMA R14, R41.reuse, R55, R14 ;  /* 0x00000037290e7223 */ /* 0x040fe2000000000e */
        /* <DEDUP_REMOVED lines=9> */
[----:B------:R-:W-:Y:S01]  /*7530*/  FFMA R23, R41, R60, R23 ;  /* 0x0000003c29177223 */ /* 0x000fe20000000017 */
[C---:B------:R-:W-:Y:S01]  /*7540*/  FMUL R27, R38.reuse, R27 ;  /* 0x0000001b261b7220 */ /* 0x040fe20000400000 */
[----:B------:R-:W-:Y:S01]  /*7550*/  F2FP.BF16.F32.PACK_AB R105, R15, R11 ;  /* 0x0000000b0f69723e */ /* 0x000fe200000010ff */
[----:B------:R-:W-:Y:S01]  /*7560*/  FFMA R20, R41, R61, R20 ;  /* 0x0000003d29147223 */ /* 0x000fe20000000014 */
[----:B------:R-:W-:Y:S01]  /*7570*/  F2FP.BF16.F32.PACK_AB R106, R13, R12 ;  /* 0x0000000c0d6a723e */ /* 0x000fe200000010ff */
[----:B------:R-:W-:Y:S01]  /*7580*/  FMUL R24, R38, R28 ;  /* 0x0000001c26187220 */ /* 0x000fe20000400000 */
[----:B------:R-:W-:Y:S01]  /*7590*/  F2FP.BF16.F32.PACK_AB R107, R19, R14 ;  /* 0x0000000e136b723e */ /* 0x000fe200000010ff */
[----:B------:R-:W-:Y:S01]  /*75a0*/  FFMA R21, R41, R62, R21 ;  /* 0x0000003e29157223 */ /* 0x000fe20000000015 */
[----:B------:R-:W-:Y:S01]  /*75b0*/  LOP3.LUT R66, R72, 0xffff0000, RZ, 0xc0, !PT ;  /* 0xffff000048427812 */ /* 0x000fe200078ec0ff */
[C---:B------:R-:W-:Y:S01]  /*75c0*/  FMUL R25, R38.reuse, R29 ;  /* 0x0000001d26197220 */ /* 0x040fe20000400000 */
[----:B------:R-:W-:Y:S01]  /*75d0*/  SHF.L.U32 R67, R73, 0x10, RZ ;  /* 0x0000001049437819 */ /* 0x000fe200000006ff */
[----:B------:R1:W-:Y:S01]  /*75e0*/  STS.128 [R102+0x10], R104 ;  /* 0x0000106866007388 */ /* 0x0003e20000000c00 */
[----:B------:R-:W-:Y:S01]  /*75f0*/  FFMA R22, R41, R63, R22 ;  /* 0x0000003f29167223 */ /* 0x000fe20000000016 */
[----:B------:R-:W-:Y:S01]  /*7600*/  LOP3.LUT R68, R73, 0xffff0000, RZ, 0xc0, !PT ;  /* 0xffff000049447812 */ /* 0x000fe200078ec0ff */
[----:B------:R-:W-:Y:S01]  /*7610*/  FMUL R26, R38, R30 ;  /* 0x0000001e261a7220 */ /* 0x000fe20000400000 */
[C---:B------:R-:W-:Y:S01]  /*7620*/  FFMA R27, R41.reuse, R64, R27 ;  /* 0x00000040291b7223 */ /* 0x040fe2000000001b */
[----:B------:R-:W-:Y:S01]  /*7630*/  SHF.L.U32 R69, R74, 0x10, RZ ;  /* 0x000000104a457819 */ /* 0x000fe200000006ff */
[----:B------:R-:W-:Y:S01]  /*7640*/  FMUL R31, R38, R31 ;  /* 0x0000001f261f7220 */ /* 0x000fe20000400000 */
[C---:B------:R-:W-:Y:S01]  /*7650*/  FFMA R24, R41.reuse, R65, R24 ;  /* 0x0000004129187223 */ /* 0x040fe20000000018 */
[----:B------:R-:W-:Y:S01]  /*7660*/  LOP3.LUT R70, R74, 0xffff0000, RZ, 0xc0, !PT ;  /* 0xffff00004a467812 */ /* 0x000fe200078ec0ff */
[C---:B------:R-:W-:Y:S01]  /*7670*/  FMUL R28, R38.reuse, R32 ;  /* 0x00000020261c7220 */ /* 0x040fe20000400000 */
[----:B------:R-:W-:Y:S01]  /*7680*/  FFMA R25, R41, R66, R25 ;  /* 0x0000004229197223 */ /* 0x000fe20000000019 */
[----:B------:R-:W-:Y:S01]  /*7690*/  SHF.L.U32 R71, R75, 0x10, RZ ;  /* 0x000000104b477819 */ /* 0x000fe200000006ff */
[C---:B------:R-:W-:Y:S01]  /*76a0*/  FMUL R29, R38.reuse, R33 ;  /* 0x00000021261d7220 */ /* 0x040fe20000400000 */
[----:B------:R-:W-:Y:S01]  /*76b0*/  FFMA R26, R41, R67, R26 ;  /* 0x00000043291a7223 */ /* 0x000fe2000000001a */
[----:B------:R-:W-:Y:S01]  /*76c0*/  LOP3.LUT R72, R75, 0xffff0000, RZ, 0xc0, !PT ;  /* 0xffff00004b487812 */ /* 0x000fe200078ec0ff */
        /* <DEDUP_REMOVED lines=8> */
[----:B------:R-:W-:Y:S01]  /*7750*/  FFMA R30, R41, R71, R30 ;  /* 0x00000047291e7223 */ /* 0x000fe2000000001e */
[----:B------:R-:W-:Y:S01]  /*7760*/  F2FP.BF16.F32.PACK_AB R111, R27, R22 ;  /* 0x000000161b6f723e */ /* 0x000fe200000010ff */
[----:B------:R-:W-:Y:S01]  /*7770*/  FFMA R35, R41, R72, R35 ;  /* 0x0000004829237223 */ /* 0x000fe20000000023 */
[----:B------:R-:W-:Y:S02]  /*7780*/  F2FP.BF16.F32.PACK_AB R112, R25, R24 ;  /* 0x000000181970723e */ /* 0x000fe400000010ff */
[----:B------:R-:W-:Y:S01]  /*7790*/  F2FP.BF16.F32.PACK_AB R113, R31, R26 ;  /* 0x0000001a1f71723e */ /* 0x000fe200000010ff */
[----:B------:R1:W-:Y:S01]  /*77a0*/  STS.128 [R103+0x20], R108 ;  /* 0x0000206c67007388 */ /* 0x0003e20000000c00 */
        /* <DEDUP_REMOVED lines=8> */
[----:B--2---:R-:W2:Y:S02]  /*7830*/  FENCE.VIEW.ASYNC.S ;  /* 0x00000000000073c6 */ /* 0x004ea40000000000 */
[----:B--2---:R-:W-:Y:S06]  /*7840*/  BAR.SYNC.DEFER_BLOCKING 0x1, 0x80 ;  /* 0x0042000000007b1d */ /* 0x004fec0000010000 */
[----:B------:R-:W-:Y:S05]  /*7850*/  @P0 BRA `(.L_x_114) ;  /* 0x0000000000240947 */ /* 0x000fea0003800000 */
[----:B------:R-:W2:Y:S01]  /*7860*/  LDCU.64 UR10, c[0x0][0x348] ;  /* 0x00006900ff0a77ac */ /* 0x000ea20008000a00 */
[----:B------:R-:W-:Y:S02]  /*7870*/  UIADD3 UR9, UPT, UPT, UR49, 0x20, URZ ;  /* 0x0000002031097890 */ /* 0x000fe4000fffe0ff */
[----:B------:R-:W-:Y:S02]  /*7880*/  UIADD3 UR8, UPT, UPT, UR47, 0x200, UR4 ;  /* 0x000002002f087890 */ /* 0x000fe4000fffe004 */
[----:B--2---:R-:W-:Y:S03]  /*7890*/  UIADD3 UR6, UP0, UPT, UR10, 0x680, URZ ;  /* 0x000006800a067890 */ /* 0x004fe6000ff1e0ff */
[----:B------:R-:W-:Y:S01]  /*78a0*/  UMOV UR10, UR50 ;  /* 0x00000032000a7c82 */ /* 0x000fe20008000000 */
[----:B------:R-:W-:Y:S03]  /*78b0*/  UIADD3.X UR7, UPT, UPT, URZ, UR11, URZ, UP0, !UPT ;  /* 0x0000000bff077290 */ /* 0x000fe600087fe4ff */
[----:B------:R-:W-:Y:S06]  /*78c0*/  UMOV UR11, UR36 ;  /* 0x00000024000b7c82 */ /* 0x000fec0008000000 */
[----:B------:R2:W-:Y:S02]  /*78d0*/  UTMASTG.3D [UR8], [UR6] ;  /* 0x00000008060073b5 */ /* 0x0005e40008010000 */
[----:B--2---:R0:W-:Y:S02]  /*78e0*/  UTMACMDFLUSH ;  /* 0x00000000000079b7 */ /* 0x0041e40000000000 */
.L_x_114:
[----:B------:R-:W-:Y:S05]  /*78f0*/  BSYNC.RECONVERGENT B0 ;  /* 0x0000000000007941 */ /* 0x000fea0003800200 */
.L_x_113:
[----:B------:R-:W-:Y:S01]  /*7900*/  UIADD3 UR4, UPT, UPT, UR45, 0x1, URZ ;  /* 0x000000012d047890 */ /* 0x000fe2000fffe0ff */
[----:B------:R-:W-:Y:S03]  /*7910*/  BSSY.RECONVERGENT B0, `(.L_x_115) ;  /* 0x0000008000007945 */ /* 0x000fe60003800200 */
[----:B------:R-:W-:Y:S04]  /*7920*/  UISETP.NE.AND UP0, UPT, UR4, 0x3, UPT ;  /* 0x000000030400788c */ /* 0x000fe8000bf05270 */
[----:B------:R-:W-:Y:S02]  /*7930*/  UISETP.EQ.XOR UP1, UPT, UR44, 0x3, !UP0 ;  /* 0x000000032c00788c */ /* 0x000fe4000c722a70 */
[----:B------:R-:W-:Y:S02]  /*7940*/  USEL UR46, UR4, URZ, UP0 ;  /* 0x000000ff042e7287 */ /* 0x000fe40008000000 */
[----:B------:R-:W-:Y:S04]  /*7950*/  USEL UR5, URZ, 0x1, !UP1 ;  /* 0x00000001ff057887 */ /* 0x000fe8000c800000 */
[----:B------:R-:W-:Y:S01]  /*7960*/  ULOP3.LUT UR54, UR54, UR5, URZ, 0x3c, !UPT ;  /* 0x0000000536367292 */ /* 0x000fe2000f8e3cff */
[----:B------:R-:W-:Y:S11]  /*7970*/  @P0 BRA `(.L_x_116) ;  /* 0x0000000000040947 */ /* 0x000ff60003800000 */
[----:B------:R-:W-:Y:S04]  /*7980*/  DEPBAR.LE SB0, 0x1 ;  /* 0x000080400000791a */ /* 0x000fe80000000000 */
.L_x_116:
[----:B------:R-:W-:Y:S05]  /*7990*/  BSYNC.RECONVERGENT B0 ;  /* 0x0000000000007941 */ /* 0x000fea0003800200 */
.L_x_115:
[----:B------:R-:W-:Y:S01]  /*79a0*/  BAR.SYNC.DEFER_BLOCKING 0x1, 0x80 ;  /* 0x0042000000007b1d */ /* 0x000fe20000010000 */
[----:B------:R-:W-:Y:S01]  /*79b0*/  UISETP.NE.AND UP0, UPT, UR53, -0x2, UPT ;  /* 0xfffffffe3500788c */ /* 0x000fe2000bf05270 */
[----:B------:R-:W-:Y:S08]  /*79c0*/  IADD3 R0, PT, PT, R36, 0x1, RZ ;  /* 0x0000000124007810 */ /* 0x000ff00007ffe0ff */
[----:B------:R-:W-:Y:S05]  /*79d0*/  BRA.U !UP0, `(.L_x_117) ;  /* 0x0000000108287547 */ /* 0x000fea000b800000 */
[----:B------:R-:W2:Y:S01]  /*79e0*/  S2R R2, SR_CgaCtaId ;  /* 0x0000000000027919 */ /* 0x000ea20000008800 */
[----:B------:R-:W-:Y:S01]  /*79f0*/  ISETP.NE.AND P0, PT, R101, RZ, PT ;  /* 0x000000ff6500720c */ /* 0x000fe20003f05270 */
[----:B------:R-:W-:Y:S01]  /*7a00*/  IMAD.U32 R3, RZ, RZ, UR52 ;  /* 0x00000034ff037e24 */ /* 0x000fe2000f8e00ff */
[----:B------:R-:W-:Y:S04]  /*7a10*/  UIADD3 UR4, UPT, UPT, UR52, 0x1, URZ ;  /* 0x0000000134047890 */ /* 0x000fe8000fffe0ff */
[----:B------:R-:W-:Y:S04]  /*7a20*/  UISETP.NE.AND UP0, UPT, UR4, 0x3, UPT ;  /* 0x000000030400788c */ /* 0x000fe8000bf05270 */
[----:B------:R-:W-:Y:S03]  /*7a30*/  USEL UR52, UR4, URZ, UP0 ;  /* 0x000000ff04347287 */ /* 0x000fe60008000000 */
[----:B------:R-:W-:Y:S05]  /*7a40*/  @P0 LEA R3, R3, UR47, 0x3 ;  /* 0x0000002f03030c11 */ /* 0x000fea000f8e18ff */
[----:B------:R-:W-:Y:S05]  /*7a50*/  @P0 VIADD R3, R3, 0x68 ;  /* 0x0000006803030836 */ /* 0x000fea0000000000 */
[----:B--2---:R-:W-:Y:S04]  /*7a60*/  @P0 PRMT R2, R2, 0x654, R3 ;  /* 0x0000065402020816 */ /* 0x004fe80000000003 */
[----:B------:R2:W-:Y:S03]  /*7a70*/  @P0 SYNCS.ARRIVE.TRANS64.RED.A1T0 RZ, [R2+URZ], RZ ;  /* 0x000000ff02ff09a7 */ /* 0x0005e600081004ff */
.L_x_117:
[----:B------:R-:W-:Y:S01]  /*7a80*/  R2UR UR6, R100 ;  /* 0x00000000640672ca */ /* 0x000fe200000e0000 */
[----:B------:R-:W-:Y:S01]  /*7a90*/  UIADD3 UR53, UPT, UPT, UR53, 0x2, URZ ;  /* 0x0000000235357890 */ /* 0x000fe2000fffe0ff */
[----:B------:R-:W-:Y:S01]  /*7aa0*/  R2UR UR5, R86 ;  /* 0x00000000560572ca */ /* 0x000fe200000e0000 */
[----:B------:R-:W-:Y:S01]  /*7ab0*/  UMOV UR36, UR63 ;  /* 0x0000003f00247c82 */ /* 0x000fe20008000000 */
[----:B------:R-:W-:Y:S02]  /*7ac0*/  R2UR UR4, R87 ;  /* 0x00000000570472ca */ /* 0x000fe400000e0000 */
[----:B------:R-:W-:Y:S02]  /*7ad0*/  ISETP.NE.AND P0, PT, R90, 0x2, PT ;  /* 0x000000025a00780c */ /* 0x000fe40003f05270 */
[----:B------:R-:W-:Y:S02]  /*7ae0*/  ISETP.NE.AND P1, PT, R0, 0x4, PT ;  /* 0x000000040000780c */ /* 0x000fe40003f25270 */
[----:B--2---:R-:W-:Y:S02]  /*7af0*/  SEL R2, RZ, 0x1, P0 ;  /* 0x00000001ff027807 */ /* 0x004fe40000000000 */
[----:B------:R-:W-:Y:S01]  /*7b00*/  SEL R3, RZ, 0x1, P1 ;  /* 0x00000001ff037807 */ /* 0x000fe20000800000 */
[----:B------:R-:W-:Y:S01]  /*7b10*/  UISETP.NE.AND UP0, UPT, UR6, URZ, UPT ;  /* 0x000000ff0600728c */ /* 0x000fe2000bf05270 */
[----:B------:R-:W-:Y:S01]  /*7b20*/  LOP3.LUT R93, R93, R2, RZ, 0x3c, !PT ;  /* 0x000000025d5d7212 */ /* 0x000fe200078e3cff */
[----:B------:R-:W-:Y:S01]  /*7b30*/  UIADD3 UR30, UPT, UPT, UR37, UR5, URZ ;  /* 0x00000005251e7290 */ /* 0x000fe2000fffe0ff */
[----:B------:R-:W-:Y:S01]  /*7b40*/  LOP3.LUT R94, R94, R3, RZ, 0x3c, !PT ;  /* 0x000000035e5e7212 */ /* 0x000fe200078e3cff */
[----:B------:R-:W-:Y:S01]  /*7b50*/  UIADD3 UR25, UPT, UPT, UR38, UR4, URZ ;  /* 0x0000000426197290 */ /* 0x000fe2000fffe0ff */
[----:B------:R-:W-:Y:S02]  /*7b60*/  SEL R90, R90, RZ, P0 ;  /* 0x000000ff5a5a7207 */ /* 0x000fe40000000000 */
[----:B------:R-:W-:Y:S02]  /*7b70*/  SEL R36, R0, RZ, P1 ;  /* 0x000000ff00247207 */ /* 0x000fe40000800000 */
[----:B------:R-:W-:Y:S07]  /*7b80*/  BRA.U UP0, `(.L_x_118) ;  /* 0xffffffd500807547 */ /* 0x000fee000b83ffff */
[----:B------:R-:W-:-:S13]  /*7b90*/  R2UR UR4, R88 ;  /* 0x00000000580472ca */ /* 0x000fda00000e0000 */
[----:B------:R-:W-:-:S09]  /*7ba0*/  UISETP.NE.AND UP0, UPT, UR4, URZ, UPT ;  /* 0x000000ff0400728c */ /* 0x000fd2000bf05270 */
[----:B------:R-:W-:Y:S05]  /*7bb0*/  BRA.U !UP0, `(.L_x_119) ;  /* 0x0000000108487547 */ /* 0x000fea000b800000 */
[----:B------:R-:W2:Y:S02]  /*7bc0*/  LDCU.64 UR4, c[0x0][0x890] ;  /* 0x00011200ff0477ac */ /* 0x000ea40008000a00 */
[----:B--2---:R-:W-:-:S04]  /*7bd0*/  UISETP.NE.U32.AND UP0, UPT, UR4, URZ, UPT ;  /* 0x000000ff0400728c */ /* 0x004fc8000bf05070 */
[----:B------:R-:W-:-:S09]  /*7be0*/  UISETP.NE.AND.EX UP0, UPT, UR5, URZ, UPT, UP0 ;  /* 0x000000ff0500728c */ /* 0x000fd2000bf05300 */
[----:B------:R-:W-:Y:S05]  /*7bf0*/  BRA.U UP0, `(.L_x_120) ;  /* 0x00000001000c7547 */ /* 0x000fea000b800000 */
[----:B------:R-:W-:-:S13]  /*7c00*/  FSETP.NEU.AND P0, PT, R41, RZ, PT ;  /* 0x000000ff2900720b */ /* 0x000fda0003f0d000 */
[----:B------:R-:W-:Y:S05]  /*7c10*/  @!P0 EXIT ;  /* 0x000000000000894d */ /* 0x000fea0003800000 */
[----:B------:R-:W-:Y:S05]  /*7c20*/  BRA `(.L_x_119) ;  /* 0x00000000002c7947 */ /* 0x000fea0003800000 */
.L_x_120:
[----:B------:R-:W-:Y:S01]  /*7c30*/  ISETP.NE.AND P0, PT, R89, RZ, PT ;  /* 0x000000ff5900720c */ /* 0x000fe20003f05270 */
[----:B------:R-:W-:-:S12]  /*7c40*/  BSSY.RECONVERGENT B0, `(.L_x_119) ;  /* 0x0000009000007945 */ /* 0x000fd80003800200 */
[----:B------:R-:W-:Y:S05]  /*7c50*/  @P0 BRA `(.L_x_121) ;  /* 0x0000000000140947 */ /* 0x000fea0003800000 */
[----:B------:R-:W2:Y:S02]  /*7c60*/  LDCU.64 UR4, c[0x0][0x888] ;  /* 0x00011100ff0477ac */ /* 0x000ea40008000a00 */
[----:B--2---:R-:W-:-:S04]  /*7c70*/  ISETP.NE.U32.AND P0, PT, RZ, UR4, PT ;  /* 0x00000004ff007c0c */ /* 0x004fc8000bf05070 */
[----:B------:R-:W-:-:S13]  /*7c80*/  ISETP.NE.AND.EX P0, PT, RZ, UR5, PT, P0 ;  /* 0x00000005ff007c0c */ /* 0x000fda000bf05300 */
[----:B------:R-:W-:Y:S05]  /*7c90*/  @!P0 EXIT ;  /* 0x000000000000894d */ /* 0x000fea0003800000 */
[----:B------:R-:W-:Y:S05]  /*7ca0*/  BRA `(.L_x_122) ;  /* 0x0000000000087947 */ /* 0x000fea0003800000 */
.L_x_121:
[----:B------:R-:W-:-:S13]  /*7cb0*/  FSETP.NEU.AND P0, PT, R41, RZ, PT ;  /* 0x000000ff2900720b */ /* 0x000fda0003f0d000 */
[----:B------:R-:W-:Y:S05]  /*7cc0*/  @!P0 EXIT ;  /* 0x000000000000894d */ /* 0x000fea0003800000 */
.L_x_122:
[----:B------:R-:W-:Y:S05]  /*7cd0*/  BSYNC.RECONVERGENT B0 ;  /* 0x0000000000007941 */ /* 0x000fea0003800200 */
.L_x_119:
[----:B------:R-:W2:Y:S01]  /*7ce0*/  S2UR UR5, SR_CgaCtaId ;  /* 0x00000000000579c3 */ /* 0x000ea20000008800 */
[----:B------:R-:W-:Y:S01]  /*7cf0*/  ULEA UR4, UR52, UR47, 0x3 ;  /* 0x0000002f34047291 */ /* 0x000fe2000f8e18ff */
[----:B------:R-:W-:-:S04]  /*7d00*/  DEPBAR.LE SB0, 0x0 ;  /* 0x000080000000791a */ /* 0x000fc80000000000 */
[----:B------:R-:W-:-:S04]  /*7d10*/  UIADD3 UR4, UPT, UPT, UR4, 0x68, URZ ;  /* 0x0000006804047890 */ /* 0x000fc8000fffe0ff */
[----:B--2---:R-:W-:-:S09]  /*7d20*/  UPRMT UR4, UR5, 0x654, UR4 ;  /* 0x0000065405047896 */ /* 0x004fd20008000004 */
[----:B------:R-:W-:Y:S01]  /*7d30*/  SYNCS.ARRIVE.TRANS64.RED.A1T0 RZ, [UR4], RZ ;  /* 0x000000ffffff79a7 */ /* 0x000fe20008100404 */
[----:B------:R-:W-:Y:S05]  /*7d40*/  EXIT ;  /* 0x000000000000794d */ /* 0x000fea0003800000 */
.L_x_24:
[----:B--2---:R2:W3:Y:S02]  /*7d50*/  SYNCS.PHASECHK.TRANS64.TRYWAIT P0, [R0+URZ+0x100], R3 ;  /* 0x00010003000075a7 */ /* 0x0044e400080011ff */
[----:B---3--:R-:W-:Y:S05]  /*7d60*/  @!P0 NANOSLEEP.SYNCS 0x989680 ;  /* 0x009896800000895d */ /* 0x008fea0003900000 */
[----:B------:R-:W3:Y:S02]  /*7d70*/  @!P0 SYNCS.PHASECHK.TRANS64 P0, [R0+URZ+0x100], R3 ;  /* 0x00010003000085a7 */ /* 0x000ee400080010ff */
[----:B---3--:R-:W-:Y:S05]  /*7d80*/  @!P0 BRA `(.L_x_24) ;  /* 0xfffffffc00f08947 */ /* 0x008fea000383ffff */
[----:B------:R-:W-:Y:S05]  /*7d90*/  BRA `(.L_x_123) ;  /* 0xffffff9800d87947 */ /* 0x000fea000383ffff */
.L_x_27:
[----:B--2---:R-:W-:-:S07]  /*7da0*/  MOV R0, UR33 ;  /* 0x0000002100007c02 */ /* 0x004fce0008000f00 */
.L_x_124:
[----:B--2---:R2:W3:Y:S02]  /*7db0*/  SYNCS.PHASECHK.TRANS64.TRYWAIT P0, [R0+URZ+0x28], R3 ;  /* 0x00002803000075a7 */ /* 0x0044e400080011ff */
[----:B---3--:R-:W-:Y:S05]  /*7dc0*/  @!P0 NANOSLEEP.SYNCS 0x989680 ;  /* 0x009896800000895d */ /* 0x008fea0003900000 */
[----:B------:R-:W3:Y:S02]  /*7dd0*/  @!P0 SYNCS.PHASECHK.TRANS64 P0, [R0+URZ+0x28], R3 ;  /* 0x00002803000085a7 */ /* 0x000ee400080010ff */
[----:B---3--:R-:W-:Y:S05]  /*7de0*/  @!P0 BRA `(.L_x_124) ;  /* 0xfffffffc00f08947 */ /* 0x008fea000383ffff */
[----:B------:R-:W-:Y:S05]  /*7df0*/  BRA `(.L_x_26) ;  /* 0xffffff9c00187947 */ /* 0x000fea000383ffff */
.L_x_34:
[----:B-1----:R-:W-:-:S07]  /*7e00*/  MOV R0, UR17 ;  /* 0x0000001100007c02 */ /* 0x002fce0008000f00 */
.L_x_125:
[----:B-1----:R1:W2:Y:S02]  /*7e10*/  SYNCS.PHASECHK.TRANS64.TRYWAIT P0, [R0+URZ+0x28], R3 ;  /* 0x00002803000075a7 */ /* 0x0022a400080011ff */
[----:B--2---:R-:W-:Y:S05]  /*7e20*/  @!P0 NANOSLEEP.SYNCS 0x989680 ;  /* 0x009896800000895d */ /* 0x004fea0003900000 */
[----:B------:R-:W2:Y:S02]  /*7e30*/  @!P0 SYNCS.PHASECHK.TRANS64 P0, [R0+URZ+0x28], R3 ;  /* 0x00002803000085a7 */ /* 0x000ea400080010ff */
[----:B--2---:R-:W-:Y:S05]  /*7e40*/  @!P0 BRA `(.L_x_125) ;  /* 0xfffffffc00f08947 */ /* 0x004fea000383ffff */
[----:B------:R-:W-:Y:S05]  /*7e50*/  BRA `(.L_x_33) ;  /* 0xffffff9c00d87947 */ /* 0x000fea000383ffff */
.L_x_39:
[----:B-1----:R1:W2:Y:S02]  /*7e60*/  SYNCS.PHASECHK.TRANS64.TRYWAIT P0, [R3+URZ+0x90], R0 ;  /* 0x00009000030075a7 */ /* 0x0022a400080011ff */
[----:B--2---:R-:W-:Y:S05]  /*7e70*/  @!P0 NANOSLEEP.SYNCS 0x989680 ;  /* 0x009896800000895d */ /* 0x004fea0003900000 */
[----:B------:R-:W2:Y:S02]  /*7e80*/  @!P0 SYNCS.PHASECHK.TRANS64 P0, [R3+URZ+0x90], R0 ;  /* 0x00009000030085a7 */ /* 0x000ea400080010ff */
[----:B--2---:R-:W-:Y:S05]  /*7e90*/  @!P0 BRA `(.L_x_39) ;  /* 0xfffffffc00f08947 */ /* 0x004fea000383ffff */
[----:B------:R-:W-:Y:S05]  /*7ea0*/  BRA `(.L_x_126) ;  /* 0xffffffa000787947 */ /* 0x000fea000383ffff */
.L_x_43:
[----:B-1----:R-:W-:-:S07]  /*7eb0*/  MOV R0, UR4 ;  /* 0x0000000400007c02 */ /* 0x002fce0008000f00 */
.L_x_127:
[----:B-1----:R1:W2:Y:S02]  /*7ec0*/  SYNCS.PHASECHK.TRANS64.TRYWAIT P0, [R0+URZ], R3 ;  /* 0x00000003000075a7 */ /* 0x0022a400080011ff */
[----:B--2---:R-:W-:Y:S05]  /*7ed0*/  @!P0 NANOSLEEP.SYNCS 0x989680 ;  /* 0x009896800000895d */ /* 0x004fea0003900000 */
[----:B------:R-:W2:Y:S02]  /*7ee0*/  @!P0 SYNCS.PHASECHK.TRANS64 P0, [R0+URZ], R3 ;  /* 0x00000003000085a7 */ /* 0x000ea400080010ff */
[----:B--2---:R-:W-:Y:S05]  /*7ef0*/  @!P0 BRA `(.L_x_127) ;  /* 0xfffffffc00f08947 */ /* 0x004fea000383ffff */
[----:B------:R-:W-:Y:S05]  /*7f00*/  BRA `(.L_x_128) ;  /* 0xffffffa800247947 */ /* 0x000fea000383ffff */
.L_x_44:
[----:B------:R-:W-:-:S07]  /*7f10*/  MOV R0, UR5 ;  /* 0x0000000500007c02 */ /* 0x000fce0008000f00 */
.L_x_129:
[----:B-1----:R1:W2:Y:S02]  /*7f20*/  SYNCS.PHASECHK.TRANS64.TRYWAIT P0, [R0+URZ], R3 ;  /* 0x00000003000075a7 */ /* 0x0022a400080011ff */
[----:B--2---:R-:W-:Y:S05]  /*7f30*/  @!P0 NANOSLEEP.SYNCS 0x989680 ;  /* 0x009896800000895d */ /* 0x004fea0003900000 */
[----:B------:R-:W2:Y:S02]  /*7f40*/  @!P0 SYNCS.PHASECHK.TRANS64 P0, [R0+URZ], R3 ;  /* 0x00000003000085a7 */ /* 0x000ea400080010ff */
[----:B--2---:R-:W-:Y:S05]  /*7f50*/  @!P0 BRA `(.L_x_129) ;  /* 0xfffffffc00f08947 */ /* 0x004fea000383ffff */
[----:B------:R-:W-:Y:S05]  /*7f60*/  BRA `(.L_x_130) ;  /* 0xffffffa800307947 */ /* 0x000fea000383ffff */
.L_x_45:
[----:B------:R-:W-:-:S07]  /*7f70*/  MOV R0, UR5 ;  /* 0x0000000500007c02 */ /* 0x000fce0008000f00 */
.L_x_131:
[----:B-1----:R1:W2:Y:S02]  /*7f80*/  SYNCS.PHASECHK.TRANS64.TRYWAIT P0, [R0+URZ], R3 ;  /* 0x00000003000075a7 */ /* 0x0022a400080011ff */
[----:B--2---:R-:W-:Y:S05]  /*7f90*/  @!P0 NANOSLEEP.SYNCS 0x989680 ;  /* 0x009896800000895d */ /* 0x004fea0003900000 */
[----:B------:R-:W2:Y:S02]  /*7fa0*/  @!P0 SYNCS.PHASECHK.TRANS64 P0, [R0+URZ], R3 ;  /* 0x00000003000085a7 */ /* 0x000ea400080010ff */
[----:B--2---:R-:W-:Y:S05]  /*7fb0*/  @!P0 BRA `(.L_x_131) ;  /* 0xfffffffc00f08947 */ /* 0x004fea000383ffff */
[----:B------:R-:W-:Y:S05]  /*7fc0*/  BRA `(.L_x_132) ;  /* 0xffffffa8003c7947 */ /* 0x000fea000383ffff */
.L_x_46:
[----:B------:R-:W-:-:S07]  /*7fd0*/  MOV R0, UR5 ;  /* 0x0000000500007c02 */ /* 0x000fce0008000f00 */
.L_x_133:
[----:B-1----:R1:W2:Y:S02]  /*7fe0*/  SYNCS.PHASECHK.TRANS64.TRYWAIT P0, [R0+URZ], R3 ;  /* 0x00000003000075a7 */ /* 0x0022a400080011ff */
[----:B--2---:R-:W-:Y:S05]  /*7ff0*/  @!P0 NANOSLEEP.SYNCS 0x989680 ;  /* 0x009896800000895d */ /* 0x004fea0003900000 */
[----:B------:R-:W2:Y:S02]  /*8000*/  @!P0 SYNCS.PHASECHK.TRANS64 P0, [R0+URZ], R3 ;  /* 0x00000003000085a7 */ /* 0x000ea400080010ff */
[----:B--2---:R-:W-:Y:S05]  /*8010*/  @!P0 BRA `(.L_x_133) ;  /* 0xfffffffc00f08947 */ /* 0x004fea000383ffff */
[----:B------:R-:W-:Y:S05]  /*8020*/  BRA `(.L_x_134) ;  /* 0xffffffa800487947 */ /* 0x000fea000383ffff */
.L_x_49:
[----:B-1----:R1:W2:Y:S02]  /*8030*/  SYNCS.PHASECHK.TRANS64.TRYWAIT P0, [R2+URZ+0xf0], R5 ;  /* 0x0000f005020075a7 */ /* 0x0022a400080011ff */
[----:B--2---:R-:W-:Y:S05]  /*8040*/  @!P0 NANOSLEEP.SYNCS 0x989680 ;  /* 0x009896800000895d */ /* 0x004fea0003900000 */
[----:B------:R-:W2:Y:S02]  /*8050*/  @!P0 SYNCS.PHASECHK.TRANS64 P0, [R2+URZ+0xf0], R5 ;  /* 0x0000f005020085a7 */ /* 0x000ea400080010ff */
[----:B--2---:R-:W-:Y:S05]  /*8060*/  @!P0 BRA `(.L_x_49) ;  /* 0xfffffffc00f08947 */ /* 0x004fea000383ffff */
[----:B------:R-:W-:Y:S05]  /*8070*/  BRA `(.L_x_135) ;  /* 0xffffffa800ac7947 */ /* 0x000fea000383ffff */
.L_x_50:
[----:B------:R-:W-:-:S07]  /*8080*/  MOV R2, UR4 ;  /* 0x0000000400027c02 */ /* 0x000fce0008000f00 */
.L_x_136:
[----:B-1----:R1:W2:Y:S02]  /*8090*/  SYNCS.PHASECHK.TRANS64.TRYWAIT P0, [R2+URZ+0xa0], R5 ;  /* 0x0000a005020075a7 */ /* 0x0022a400080011ff */
[----:B--2---:R-:W-:Y:S05]  /*80a0*/  @!P0 NANOSLEEP.SYNCS 0x989680 ;  /* 0x009896800000895d */ /* 0x004fea0003900000 */
[----:B------:R-:W2:Y:S02]  /*80b0*/  @!P0 SYNCS.PHASECHK.TRANS64 P0, [R2+URZ+0xa0], R5 ;  /* 0x0000a005020085a7 */ /* 0x000ea400080010ff */
[----:B--2---:R-:W-:Y:S05]  /*80c0*/  @!P0 BRA `(.L_x_136) ;  /* 0xfffffffc00f08947 */ /* 0x004fea000383ffff */
[----:B------:R-:W-:Y:S05]  /*80d0*/  BRA `(.L_x_137) ;  /* 0xffffffa800bc7947 */ /* 0x000fea000383ffff */
.L_x_51:
[----:B-1----:R1:W2:Y:S02]  /*80e0*/  SYNCS.PHASECHK.TRANS64.TRYWAIT P1, [R2+URZ+0x90], R5 ;  /* 0x00009005020075a7 */ /* 0x0022a400080211ff */
[----:B--2---:R-:W-:Y:S05]  /*80f0*/  @!P1 NANOSLEEP.SYNCS 0x989680 ;  /* 0x009896800000995d */ /* 0x004fea0003900000 */
[----:B------:R-:W2:Y:S02]  /*8100*/  @!P1 SYNCS.PHASECHK.TRANS64 P1, [R2+URZ+0x90], R5 ;  /* 0x00009005020095a7 */ /* 0x000ea400080210ff */
[----:B--2---:R-:W-:Y:S05]  /*8110*/  @!P1 BRA `(.L_x_51) ;  /* 0xfffffffc00f09947 */ /* 0x004fea000383ffff */
[----:B------:R-:W-:Y:S05]  /*8120*/  BRA `(.L_x_138) ;  /* 0xffffffa800ec7947 */ /* 0x000fea000383ffff */
.L_x_54:
[----:B------:R-:W-:-:S07]  /*8130*/  MOV R0, UR4 ;  /* 0x0000000400007c02 */ /* 0x000fce0008000f00 */
.L_x_139:
[----:B-1----:R1:W2:Y:S02]  /*8140*/  SYNCS.PHASECHK.TRANS64.TRYWAIT P0, [R0+URZ+0xa0], R3 ;  /* 0x0000a003000075a7 */ /* 0x0022a400080011ff */
[----:B--2---:R-:W-:Y:S05]  /*8150*/  @!P0 NANOSLEEP.SYNCS 0x989680 ;  /* 0x009896800000895d */ /* 0x004fea0003900000 */
[----:B------:R-:W2:Y:S02]  /*8160*/  @!P0 SYNCS.PHASECHK.TRANS64 P0, [R0+URZ+0xa0], R3 ;  /* 0x0000a003000085a7 */ /* 0x000ea400080010ff */
[----:B--2---:R-:W-:Y:S05]  /*8170*/  @!P0 BRA `(.L_x_139) ;  /* 0xfffffffc00f08947 */ /* 0x004fea000383ffff */
[----:B------:R-:W-:Y:S05]  /*8180*/  BRA `(.L_x_53) ;  /* 0xffffffac00407947 */ /* 0x000fea000383ffff */
.L_x_61:
[----:B-1----:R1:W2:Y:S02]  /*8190*/  SYNCS.PHASECHK.TRANS64.TRYWAIT P1, [R0+URZ+0x90], R5 ;  /* 0x00009005000075a7 */ /* 0x0022a400080211ff */
[----:B--2---:R-:W-:Y:S05]  /*81a0*/  @!P1 NANOSLEEP.SYNCS 0x989680 ;  /* 0x009896800000995d */ /* 0x004fea0003900000 */
[----:B------:R-:W2:Y:S02]  /*81b0*/  @!P1 SYNCS.PHASECHK.TRANS64 P1, [R0+URZ+0x90], R5 ;  /* 0x00009005000095a7 */ /* 0x000ea400080210ff */
[----:B--2---:R-:W-:Y:S05]  /*81c0*/  @!P1 BRA `(.L_x_61) ;  /* 0xfffffffc00f09947 */ /* 0x004fea000383ffff */
[----:B------:R-:W-:Y:S05]  /*81d0*/  BRA `(.L_x_140) ;  /* 0xffffffb000b87947 */ /* 0x000fea000383ffff */
.L_x_62:
[----:B------:R-:W-:-:S07]  /*81e0*/  MOV R3, UR30 ;  /* 0x0000001e00037c02 */ /* 0x000fce0008000f00 */
.L_x_141:
[----:B-1----:R1:W2:Y:S02]  /*81f0*/  SYNCS.PHASECHK.TRANS64.TRYWAIT P0, [R3+URZ+0xd0], R0 ;  /* 0x0000d000030075a7 */ /* 0x0022a400080011ff */
[----:B--2---:R-:W-:Y:S05]  /*8200*/  @!P0 NANOSLEEP.SYNCS 0x989680 ;  /* 0x009896800000895d */ /* 0x004fea0003900000 */
[----:B------:R-:W2:Y:S02]  /*8210*/  @!P0 SYNCS.PHASECHK.TRANS64 P0, [R3+URZ+0xd0], R0 ;  /* 0x0000d000030085a7 */ /* 0x000ea400080010ff */
[----:B--2---:R-:W-:Y:S05]  /*8220*/  @!P0 BRA `(.L_x_141) ;  /* 0xfffffffc00f08947 */ /* 0x004fea000383ffff */
[----:B------:R-:W-:Y:S05]  /*8230*/  BRA `(.L_x_142) ;  /* 0xffffffb000f07947 */ /* 0x000fea000383ffff */
.L_x_65:
[----:B------:R-:W-:Y:S07]  /*8240*/  MOV R0, UR5 ;  /* 0x0000000500007c02 */ /* 0x000fee0008000f00 */
.L_x_143:
[----:B-1----:R1:W2:Y:S02]  /*8250*/  SYNCS.PHASECHK.TRANS64.TRYWAIT P0, [R0+URZ], R3 ;  /* 0x00000003000075a7 */ /* 0x0022a400080011ff */
[----:B--2---:R-:W-:Y:S05]  /*8260*/  @!P0 NANOSLEEP.SYNCS 0x989680 ;  /* 0x009896800000895d */ /* 0x004fea0003900000 */
[----:B------:R-:W2:Y:S02]  /*8270*/  @!P0 SYNCS.PHASECHK.TRANS64 P0, [R0+URZ], R3 ;  /* 0x00000003000085a7 */ /* 0x000ea400080010ff */
[----:B--2---:R-:W-:Y:S05]  /*8280*/  @!P0 BRA `(.L_x_143) ;  /* 0xfffffffc00f08947 */ /* 0x004fea000383ffff */
[----:B------:R-:W-:Y:S05]  /*8290*/  BRA `(.L_x_64) ;  /* 0xffffffb4000c7947 */ /* 0x000fea000383ffff */
.L_x_68:
[----:B------:R-:W-:-:S07]  /*82a0*/  MOV R0, UR4 ;  /* 0x0000000400007c02 */ /* 0x000fce0008000f00 */
.L_x_144:
[----:B--2---:R2:W4:Y:S02]  /*82b0*/  SYNCS.PHASECHK.TRANS64.TRYWAIT P0, [R0+URZ], R3 ;  /* 0x00000003000075a7 */ /* 0x00452400080011ff */
[----:B----4-:R-:W-:Y:S05]  /*82c0*/  @!P0 NANOSLEEP.SYNCS 0x989680 ;  /* 0x009896800000895d */ /* 0x010fea0003900000 */
[----:B------:R-:W4:Y:S02]  /*82d0*/  @!P0 SYNCS.PHASECHK.TRANS64 P0, [R0+URZ], R3 ;  /* 0x00000003000085a7 */ /* 0x000f2400080010ff */
[----:B----4-:R-:W-:Y:S05]  /*82e0*/  @!P0 BRA `(.L_x_144) ;  /* 0xfffffffc00f08947 */ /* 0x010fea000383ffff */
[----:B------:R-:W-:Y:S05]  /*82f0*/  BRA `(.L_x_145) ;  /* 0xffffffb400e87947 */ /* 0x000fea000383ffff */
.L_x_69:
[----:B------:R-:W-:-:S07]  /*8300*/  MOV R0, UR5 ;  /* 0x0000000500007c02 */ /* 0x000fce0008000f00 */
.L_x_146:
[----:B-1----:R1:W2:Y:S02]  /*8310*/  SYNCS.PHASECHK.TRANS64.TRYWAIT P0, [R0+URZ], R3 ;  /* 0x00000003000075a7 */ /* 0x0022a400080011ff */
[----:B--2---:R-:W-:Y:S05]  /*8320*/  @!P0 NANOSLEEP.SYNCS 0x989680 ;  /* 0x009896800000895d */ /* 0x004fea0003900000 */
[----:B------:R-:W2:Y:S02]  /*8330*/  @!P0 SYNCS.PHASECHK.TRANS64 P0, [R0+URZ], R3 ;  /* 0x00000003000085a7 */ /* 0x000ea400080010ff */
[----:B--2---:R-:W-:Y:S05]  /*8340*/  @!P0 BRA `(.L_x_146) ;  /* 0xfffffffc00f08947 */ /* 0x004fea000383ffff */
[----:B------:R-:W-:Y:S05]  /*8350*/  BRA `(.L_x_147) ;  /* 0xffffffb400f47947 */ /* 0x000fea000383ffff */
.L_x_70:
[----:B------:R-:W-:-:S07]  /*8360*/  MOV R0, UR5 ;  /* 0x0000000500007c02 */ /* 0x000fce0008000f00 */
.L_x_148:
[----:B-1----:R1:W2:Y:S02]  /*8370*/  SYNCS.PHASECHK.TRANS64.TRYWAIT P0, [R0+URZ], R3 ;  /* 0x00000003000075a7 */ /* 0x0022a400080011ff */
[----:B--2---:R-:W-:Y:S05]  /*8380*/  @!P0 NANOSLEEP.SYNCS 0x989680 ;  /* 0x009896800000895d */ /* 0x004fea0003900000 */
[----:B------:R-:W2:Y:S02]  /*8390*/  @!P0 SYNCS.PHASECHK.TRANS64 P0, [R0+URZ], R3 ;  /* 0x00000003000085a7 */ /* 0x000ea400080010ff */
[----:B--2---:R-:W-:Y:S05]  /*83a0*/  @!P0 BRA `(.L_x_148) ;  /* 0xfffffffc00f08947 */ /* 0x004fea000383ffff */
[----:B------:R-:W-:Y:S05]  /*83b0*/  BRA `(.L_x_149) ;  /* 0xffffffb800007947 */ /* 0x000fea000383ffff */
.L_x_71:
[----:B------:R-:W-:-:S07]  /*83c0*/  MOV R0, UR4 ;  /* 0x0000000400007c02 */ /* 0x000fce0008000f00 */
.L_x_150:
[----:B-1----:R1:W2:Y:S02]  /*83d0*/  SYNCS.PHASECHK.TRANS64.TRYWAIT P0, [R0+URZ], R3 ;  /* 0x00000003000075a7 */ /* 0x0022a400080011ff */
[----:B--2---:R-:W-:Y:S05]  /*83e0*/  @!P0 NANOSLEEP.SYNCS 0x989680 ;  /* 0x009896800000895d */ /* 0x004fea0003900000 */
[----:B------:R-:W2:Y:S02]  /*83f0*/  @!P0 SYNCS.PHASECHK.TRANS64 P0, [R0+URZ], R3 ;  /* 0x00000003000085a7 */ /* 0x000ea400080010ff */
[----:B--2---:R-:W-:Y:S05]  /*8400*/  @!P0 BRA `(.L_x_150) ;  /* 0xfffffffc00f08947 */ /* 0x004fea000383ffff */
[----:B------:R-:W-:Y:S05]  /*8410*/  BRA `(.L_x_151) ;  /* 0xffffffb8000c7947 */ /* 0x000fea000383ffff */
.L_x_76:
[----:B--2---:R2:W4:Y:S02]  /*8420*/  SYNCS.PHASECHK.TRANS64.TRYWAIT P0, [R12+URZ+0x90], R9 ;  /* 0x000090090c0075a7 */ /* 0x00452400080011ff */
[----:B----4-:R-:W-:Y:S05]  /*8430*/  @!P0 NANOSLEEP.SYNCS 0x989680 ;  /* 0x009896800000895d */ /* 0x010fea0003900000 */
[----:B------:R-:W4:Y:S02]  /*8440*/  @!P0 SYNCS.PHASECHK.TRANS64 P0, [R12+URZ+0x90], R9 ;  /* 0x000090090c0085a7 */ /* 0x000f2400080010ff */
[----:B----4-:R-:W-:Y:S05]  /*8450*/  @!P0 BRA `(.L_x_76) ;  /* 0xfffffffc00f08947 */ /* 0x010fea000383ffff */
[----:B------:R-:W-:Y:S05]  /*8460*/  BRA `(.L_x_152) ;  /* 0xffffffbc00207947 */ /* 0x000fea000383ffff */
.L_x_79:
[----:B------:R-:W-:Y:S07]  /*8470*/  MOV R0, UR24 ;  /* 0x0000001800007c02 */ /* 0x000fee0008000f00 */
.L_x_153:
[----:B--2---:R2:W3:Y:S02]  /*8480*/  SYNCS.PHASECHK.TRANS64.TRYWAIT P2, [R0+URZ+0x88], R9 ;  /* 0x00008809000075a7 */ /* 0x0044e400080411ff */
[----:B---3--:R-:W-:Y:S05]  /*8490*/  @!P2 NANOSLEEP.SYNCS 0x989680 ;  /* 0x009896800000a95d */ /* 0x008fea0003900000 */
[----:B------:R-:W3:Y:S02]  /*84a0*/  @!P2 SYNCS.PHASECHK.TRANS64 P2, [R0+URZ+0x88], R9 ;  /* 0x000088090000a5a7 */ /* 0x000ee400080410ff */
[----:B---3--:R-:W-:Y:S05]  /*84b0*/  @!P2 BRA `(.L_x_153) ;  /* 0xfffffffc00f0a947 */ /* 0x008fea000383ffff */
[----:B------:R-:W-:Y:S05]  /*84c0*/  BRA `(.L_x_78) ;  /* 0xffffffc000847947 */ /* 0x000fea000383ffff */
.L_x_82:
[----:B------:R-:W-:Y:S07]  /*84d0*/  MOV R0, UR4 ;  /* 0x0000000400007c02 */ /* 0x000fee0008000f00 */
.L_x_154:
[----:B--2---:R2:W3:Y:S02]  /*84e0*/  SYNCS.PHASECHK.TRANS64.TRYWAIT P0, [R0+URZ+0x68], R9 ;  /* 0x00006809000075a7 */ /* 0x0044e400080011ff */
[----:B---3--:R-:W-:Y:S05]  /*84f0*/  @!P0 NANOSLEEP.SYNCS 0x989680 ;  /* 0x009896800000895d */ /* 0x008fea0003900000 */
[----:B------:R-:W3:Y:S02]  /*8500*/  @!P0 SYNCS.PHASECHK.TRANS64 P0, [R0+URZ+0x68], R9 ;  /* 0x00006809000085a7 */ /* 0x000ee400080010ff */
[----:B---3--:R-:W-:Y:S05]  /*8510*/  @!P0 BRA `(.L_x_154) ;  /* 0xfffffffc00f08947 */ /* 0x008fea000383ffff */
[----:B------:R-:W-:Y:S05]  /*8520*/  BRA `(.L_x_155) ;  /* 0xffffffc000e47947 */ /* 0x000fea000383ffff */
.L_x_83:
[----:B------:R-:W-:Y:S07]  /*8530*/  MOV R9, UR5 ;  /* 0x0000000500097c02 */ /* 0x000fee0008000f00 */
.L_x_156:
[----:B--2---:R2:W3:Y:S02]  /*8540*/  SYNCS.PHASECHK.TRANS64.TRYWAIT P0, [R9+URZ+0x68], R0 ;  /* 0x00006800090075a7 */ /* 0x0044e400080011ff */
[----:B---3--:R-:W-:Y:S05]  /*8550*/  @!P0 NANOSLEEP.SYNCS 0x989680 ;  /* 0x009896800000895d */ /* 0x008fea0003900000 */
[----:B------:R-:W3:Y:S02]  /*8560*/  @!P0 SYNCS.PHASECHK.TRANS64 P0, [R9+URZ+0x68], R0 ;  /* 0x00006800090085a7 */ /* 0x000ee400080010ff */
[----:B---3--:R-:W-:Y:S05]  /*8570*/  @!P0 BRA `(.L_x_156) ;  /* 0xfffffffc00f08947 */ /* 0x008fea000383ffff */
[----:B------:R-:W-:Y:S05]  /*8580*/  BRA `(.L_x_157) ;  /* 0xffffffc400447947 */ /* 0x000fea000383ffff */
.L_x_85:
[----:B------:R-:W-:-:S07]  /*8590*/  MOV R0, UR4 ;  /* 0x0000000400007c02 */ /* 0x000fce0008000f00 */
.L_x_158:
[----:B--2---:R2:W3:Y:S02]  /*85a0*/  SYNCS.PHASECHK.TRANS64.TRYWAIT P0, [R0+URZ], R3 ;  /* 0x00000003000075a7 */ /* 0x0044e400080011ff */
[----:B---3--:R-:W-:Y:S05]  /*85b0*/  @!P0 NANOSLEEP.SYNCS 0x989680 ;  /* 0x009896800000895d */ /* 0x008fea0003900000 */
[----:B------:R-:W3:Y:S02]  /*85c0*/  @!P0 SYNCS.PHASECHK.TRANS64 P0, [R0+URZ], R3 ;  /* 0x00000003000085a7 */ /* 0x000ee400080010ff */
[----:B---3--:R-:W-:Y:S05]  /*85d0*/  @!P0 BRA `(.L_x_158) ;  /* 0xfffffffc00f08947 */ /* 0x008fea000383ffff */
[----:B------:R-:W-:Y:S05]  /*85e0*/  BRA `(.L_x_159) ;  /* 0xffffffc400d87947 */ /* 0x000fea000383ffff */
.L_x_86:
[----:B------:R-:W-:-:S07]  /*85f0*/  MOV R0, UR5 ;  /* 0x0000000500007c02 */ /* 0x000fce0008000f00 */
.L_x_160:
[----:B--2---:R2:W3:Y:S02]  /*8600*/  SYNCS.PHASECHK.TRANS64.TRYWAIT P0, [R0+URZ], R3 ;  /* 0x00000003000075a7 */ /* 0x0044e400080011ff */
[----:B---3--:R-:W-:Y:S05]  /*8610*/  @!P0 NANOSLEEP.SYNCS 0x989680 ;  /* 0x009896800000895d */ /* 0x008fea0003900000 */
[----:B------:R-:W3:Y:S02]  /*8620*/  @!P0 SYNCS.PHASECHK.TRANS64 P0, [R0+URZ], R3 ;  /* 0x00000003000085a7 */ /* 0x000ee400080010ff */
[----:B---3--:R-:W-:Y:S05]  /*8630*/  @!P0 BRA `(.L_x_160) ;  /* 0xfffffffc00f08947 */ /* 0x008fea000383ffff */
[----:B------:R-:W-:Y:S05]  /*8640*/  BRA `(.L_x_161) ;  /* 0xffffffc400e47947 */ /* 0x000fea000383ffff */
.L_x_88:
[----:B-1----:R1:W2:Y:S02]  /*8650*/  SYNCS.PHASECHK.TRANS64.TRYWAIT P0, [R3+URZ+0x90], R0 ;  /* 0x00009000030075a7 */ /* 0x0022a400080011ff */
[----:B--2---:R-:W-:Y:S05]  /*8660*/  @!P0 NANOSLEEP.SYNCS 0x989680 ;  /* 0x009896800000895d */ /* 0x004fea0003900000 */
[----:B------:R-:W2:Y:S02]  /*8670*/  @!P0 SYNCS.PHASECHK.TRANS64 P0, [R3+URZ+0x90], R0 ;  /* 0x00009000030085a7 */ /* 0x000ea400080010ff */
[----:B--2---:R-:W-:Y:S05]  /*8680*/  @!P0 BRA `(.L_x_88) ;  /* 0xfffffffc00f08947 */ /* 0x004fea000383ffff */
[----:B------:R-:W-:Y:S05]  /*8690*/  BRA `(.L_x_162) ;  /* 0xffffffc800d07947 */ /* 0x000fea000383ffff */
.L_x_98:
[----:B-1----:R1:W2:Y:S02]  /*86a0*/  SYNCS.PHASECHK.TRANS64.TRYWAIT P1, [R0+URZ+0x50], R5 ;  /* 0x00005005000075a7 */ /* 0x0022a400080211ff */
[----:B--2---:R-:W-:Y:S05]  /*86b0*/  @!P1 NANOSLEEP.SYNCS 0x989680 ;  /* 0x009896800000995d */ /* 0x004fea0003900000 */
[----:B------:R-:W2:Y:S02]  /*86c0*/  @!P1 SYNCS.PHASECHK.TRANS64 P1, [R0+URZ+0x50], R5 ;  /* 0x00005005000095a7 */ /* 0x000ea400080210ff */
[----:B--2---:R-:W-:Y:S05]  /*86d0*/  @!P1 BRA `(.L_x_98) ;  /* 0xfffffffc00f09947 */ /* 0x004fea000383ffff */
[----:B------:R-:W-:Y:S05]  /*86e0*/  BRA `(.L_x_97) ;  /* 0xffffffd800687947 */ /* 0x000fea000383ffff */
.L_x_100:
[----:B-1----:R1:W4:Y:S02]  /*86f0*/  SYNCS.PHASECHK.TRANS64.TRYWAIT P0, [R102+URZ+0xb0], R3 ;  /* 0x0000b003660075a7 */ /* 0x00232400080011ff */
[----:B----4-:R-:W-:Y:S05]  /*8700*/  @!P0 NANOSLEEP.SYNCS 0x989680 ;  /* 0x009896800000895d */ /* 0x010fea0003900000 */
[----:B------:R-:W4:Y:S02]  /*8710*/  @!P0 SYNCS.PHASECHK.TRANS64 P0, [R102+URZ+0xb0], R3 ;  /* 0x0000b003660085a7 */ /* 0x000f2400080010ff */
[----:B----4-:R-:W-:Y:S05]  /*8720*/  @!P0 BRA `(.L_x_100) ;  /* 0xfffffffc00f08947 */ /* 0x010fea000383ffff */
[----:B------:R-:W-:Y:S05]  /*8730*/  BRA `(.L_x_99) ;  /* 0xffffffd800a07947 */ /* 0x000fea000383ffff */
.L_x_111:
[----:B---3--:R3:W4:Y:S02]  /*8740*/  SYNCS.PHASECHK.TRANS64.TRYWAIT P0, [R3+URZ+0x50], R110 ;  /* 0x0000506e030075a7 */ /* 0x00872400080011ff */
[----:B----4-:R-:W-:Y:S05]  /*8750*/  @!P0 NANOSLEEP.SYNCS 0x989680 ;  /* 0x009896800000895d */ /* 0x010fea0003900000 */
[----:B------:R-:W4:Y:S02]  /*8760*/  @!P0 SYNCS.PHASECHK.TRANS64 P0, [R3+URZ+0x50], R110 ;  /* 0x0000506e030085a7 */ /* 0x000f2400080010ff */
[----:B----4-:R-:W-:Y:S05]  /*8770*/  @!P0 BRA `(.L_x_111) ;  /* 0xfffffffc00f08947 */ /* 0x010fea000383ffff */
[----:B------:R-:W-:Y:S05]  /*8780*/  BRA `(.L_x_110) ;  /* 0xffffffe400907947 */ /* 0x000fea000383ffff */
        .weak           $__internal_0_$__cuda_sm10x_tcgen05_guardrail_trap_col_being_dealloced_not_returned_by_alloc
        .type           $__internal_0_$__cuda_sm10x_tcgen05_guardrail_trap_col_being_dealloced_not_returned_by_alloc,@function
        .size           $__internal_0_$__cuda_sm10x_tcgen05_guardrail_trap_col_being_dealloced_not_returned_by_alloc,($__internal_1_$__cuda_sm10x_tcgen05_guardrail_trap_phase_invalid_during_alloc - $__internal_0_$__cuda_sm10x_tcgen05_guardrail_trap_col_being_dealloced_not_returned_by_alloc)
$__internal_0_$__cuda_sm10x_tcgen05_guardrail_trap_col_being_dealloced_not_returned_by_alloc:
[----:B------:R-:W-:Y:S05]  /*8790*/  BPT.TRAP 0x1 ;  /* 0x000000040000795c */ /* 0x000fea0000300000 */
[----:B------:R-:W-:-:S04]  /*87a0*/  HFMA2 R3, -RZ, RZ, 0, 0 ;  /* 0x00000000ff037431 */ /* 0x000fc800000001ff */
[----:B------:R-:W-:Y:S05]  /*87b0*/  RET.REL.NODEC R2 `(_ZN7cutlass13device_kernelINS_4gemm6kernel13GemmUniversalIN4cute5tupleIJiiiiEEENS1_10collective13CollectiveMmaINS1_35MainloopSm100TmaUmmaWarpSpecializedILi5ELi2ELi4ENS5_IJNS4_1CILi1EEENSA_ILi2EEESB_EEEEENS5_IJNSA_ILi128EEENSA_ILi64EEESG_EEENS_10bfloat16_tENS5_IJlSB_lEEESI_SJ_NS4_8TiledMMAINS4_8MMA_AtomIJNS4_20SM100_MMA_F16BF16_SSISI_SI_fLi128ELi64ELNS4_4UMMA5MajorE0ELSO_0ELNSN_7ScaleInE0ELSP_0EEEEEENS4_6LayoutINS5_IJSB_SB_SB_EEENS5_IJNSA_ILi0EEESU_SU_EEEEENS5_IJNS4_10UnderscoreESX_SX_EEEEENS4_23SM90_TMA_LOAD_MULTICASTENS4_14ComposedLayoutINS4_7SwizzleILi3ELi4ELi3EEENS4_18smem_ptr_flag_bitsILi16EEENSS_INS5_IJNSA_ILi8EEESG_EEENS5_IJSG_SB_EEEEEEEvNS4_8identityENS4_13SM90_TMA_LOADES1A_vS1B_EENS_8epilogue10collective18CollectiveEpilogueINS1E_23Sm100TmaWarpSpecializedILi3ELi2ELi32ELb1ELb0EEEJSH_NS5_IJNSS_ISF_SB_EENSS_INSA_ILi32EEESB_EEEEESI_SJ_SI_SJ_NS1E_6fusion15FusionCallbacksIS1I_NS1N_17LinearCombinationISI_fSI_fLNS_15FloatRoundStyleE2EEESH_S1M_JEEENS4_5SM1004TMEM4LOAD26SM100_TMEM_LOAD_32dp32b32xES1C_NS11_INS12_ILi2ELi4ELi3EEES15_NSS_INS5_IJS16_S1K_EEENS5_IJS1K_SB_EEEEEEENS4_39AutoVectorizingCopyWithAssumedAlignmentILi128EEENS4_14SM90_TMA_STOREES21_S23_S23_EEEvvEEEEvNT_6ParamsE) ;  /* 0xffffff7802107950 */ /* 0x000fea0003c3ffff */
        .weak           $__internal_1_$__cuda_sm10x_tcgen05_guardrail_trap_phase_invalid_during_alloc
        .type           $__internal_1_$__cuda_sm10x_tcgen05_guardrail_trap_phase_invalid_during_alloc,@function
        .size           $__internal_1_$__cuda_sm10x_tcgen05_guardrail_trap_phase_invalid_during_alloc,($__internal_2_$__cuda_sm10x_tcgen05_guardrail_trap_unallocated_columns_being_dealloced - $__internal_1_$__cuda_sm10x_tcgen05_guardrail_trap_phase_invalid_during_alloc)
$__internal_1_$__cuda_sm10x_tcgen05_guardrail_trap_phase_invalid_during_alloc:
[----:B------:R-:W-:Y:S05]  /*87c0*/  BPT.TRAP 0x1 ;  /* 0x000000040000795c */ /* 0x000fea0000300000 */
[----:B------:R-:W-:-:S04]  /*87d0*/  MOV R5, 0x0 ;  /* 0x0000000000057802 */ /* 0x000fc80000000f00 */
[----:B------:R-:W-:Y:S05]  /*87e0*/  RET.REL.NODEC R4 `(_ZN7cutlass13device_kernelINS_4gemm6kernel13GemmUniversalIN4cute5tupleIJiiiiEEENS1_10collective13CollectiveMmaINS1_35MainloopSm100TmaUmmaWarpSpecializedILi5ELi2ELi4ENS5_IJNS4_1CILi1EEENSA_ILi2EEESB_EEEEENS5_IJNSA_ILi128EEENSA_ILi64EEESG_EEENS_10bfloat16_tENS5_IJlSB_lEEESI_SJ_NS4_8TiledMMAINS4_8MMA_AtomIJNS4_20SM100_MMA_F16BF16_SSISI_SI_fLi128ELi64ELNS4_4UMMA5MajorE0ELSO_0ELNSN_7ScaleInE0ELSP_0EEEEEENS4_6LayoutINS5_IJSB_SB_SB_EEENS5_IJNSA_ILi0EEESU_SU_EEEEENS5_IJNS4_10UnderscoreESX_SX_EEEEENS4_23SM90_TMA_LOAD_MULTICASTENS4_14ComposedLayoutINS4_7SwizzleILi3ELi4ELi3EEENS4_18smem_ptr_flag_bitsILi16EEENSS_INS5_IJNSA_ILi8EEESG_EEENS5_IJSG_SB_EEEEEEEvNS4_8identityENS4_13SM90_TMA_LOADES1A_vS1B_EENS_8epilogue10collective18CollectiveEpilogueINS1E_23Sm100TmaWarpSpecializedILi3ELi2ELi32ELb1ELb0EEEJSH_NS5_IJNSS_ISF_SB_EENSS_INSA_ILi32EEESB_EEEEESI_SJ_SI_SJ_NS1E_6fusion15FusionCallbacksIS1I_NS1N_17LinearCombinationISI_fSI_fLNS_15FloatRoundStyleE2EEESH_S1M_JEEENS4_5SM1004TMEM4LOAD26SM100_TMEM_LOAD_32dp32b32xES1C_NS11_INS12_ILi2ELi4ELi3EEES15_NSS_INS5_IJS16_S1K_EEENS5_IJS1K_SB_EEEEEEENS4_39AutoVectorizingCopyWithAssumedAlignmentILi128EEENS4_14SM90_TMA_STOREES21_S23_S23_EEEvvEEEEvNT_6ParamsE) ;  /* 0xffffff7804047950 */ /* 0x000fea0003c3ffff */
        .weak           $__internal_2_$__cuda_sm10x_tcgen05_guardrail_trap_unallocated_columns_being_dealloced
        .type           $__internal_2_$__cuda_sm10x_tcgen05_guardrail_trap_unallocated_columns_being_dealloced,@function
        .size           $__internal_2_$__cuda_sm10x_tcgen05_guardrail_trap_unallocated_columns_being_dealloced,(.L_x_164 - $__internal_2_$__cuda_sm10x_tcgen05_guardrail_trap_unallocated_columns_being_dealloced)
$__internal_2_$__cuda_sm10x_tcgen05_guardrail_trap_unallocated_columns_being_dealloced:
[----:B------:R-:W-:Y:S05]  /*87f0*/  BPT.TRAP 0x1 ;  /* 0x000000040000795c */ /* 0x000fea0000300000 */
[----:B------:R-:W-:-:S04]  /*8800*/  HFMA2 R3, -RZ, RZ, 0, 0 ;  /* 0x00000000ff037431 */ /* 0x000fc800000001ff */
[----:B------:R-:W-:Y:S05]  /*8810*/  RET.REL.NODEC R2 `(_ZN7cutlass13device_kernelINS_4gemm6kernel13GemmUniversalIN4cute5tupleIJiiiiEEENS1_10collective13CollectiveMmaINS1_35MainloopSm100TmaUmmaWarpSpecializedILi5ELi2ELi4ENS5_IJNS4_1CILi1EEENSA_ILi2EEESB_EEEEENS5_IJNSA_ILi128EEENSA_ILi64EEESG_EEENS_10bfloat16_tENS5_IJlSB_lEEESI_SJ_NS4_8TiledMMAINS4_8MMA_AtomIJNS4_20SM100_MMA_F16BF16_SSISI_SI_fLi128ELi64ELNS4_4UMMA5MajorE0ELSO_0ELNSN_7ScaleInE0ELSP_0EEEEEENS4_6LayoutINS5_IJSB_SB_SB_EEENS5_IJNSA_ILi0EEESU_SU_EEEEENS5_IJNS4_10UnderscoreESX_SX_EEEEENS4_23SM90_TMA_LOAD_MULTICASTENS4_14ComposedLayoutINS4_7SwizzleILi3ELi4ELi3EEENS4_18smem_ptr_flag_bitsILi16EEENSS_INS5_IJNSA_ILi8EEESG_EEENS5_IJSG_SB_EEEEEEEvNS4_8identityENS4_13SM90_TMA_LOADES1A_vS1B_EENS_8epilogue10collective18CollectiveEpilogueINS1E_23Sm100TmaWarpSpecializedILi3ELi2ELi32ELb1ELb0EEEJSH_NS5_IJNSS_ISF_SB_EENSS_INSA_ILi32EEESB_EEEEESI_SJ_SI_SJ_NS1E_6fusion15FusionCallbacksIS1I_NS1N_17LinearCombinationISI_fSI_fLNS_15FloatRoundStyleE2EEESH_S1M_JEEENS4_5SM1004TMEM4LOAD26SM100_TMEM_LOAD_32dp32b32xES1C_NS11_INS12_ILi2ELi4ELi3EEES15_NSS_INS5_IJS16_S1K_EEENS5_IJS1K_SB_EEEEEEENS4_39AutoVectorizingCopyWithAssumedAlignmentILi128EEENS4_14SM90_TMA_STOREES21_S23_S23_EEEvvEEEEvNT_6ParamsE) ;  /* 0xffffff7402f87950 */ /* 0x000fea0003c3ffff */
.L_x_163:
[----:B------:R-:W-:-:S00]  /*8820*/  BRA `(.L_x_163) ;  /* 0xfffffffc00fc7947 */ /* 0x000fc0000383ffff */
[----:B------:R-:W-:-:S00]  /*8830*/  NOP ;  /* 0x0000000000007918 */ /* 0x000fc00000000000 */
        /* <DEDUP_REMOVED lines=12> */
.L_x_164:


//--------------------- .nv.global.init           --------------------------
	.section	.nv.global.init,"aw",@progbits
.nv.global.init:
	.type		$str$27,@object
	.size		$str$27,($str$28 - $str$27)
$str$27:
        /*0000*/ 	.byte	0x28, 0x61, 0x64, 0x64, 0x72, 0x65, 0x73, 0x73, 0x20, 0x26, 0x20, 0x6d, 0x61, 0x73, 0x6b, 0x29
        /*0010*/ 	.byte	0x20, 0x3d, 0x3d, 0x20, 0x30, 0x00
	.type		$str$28,@object
	.size		$str$28,($str$26 - $str$28)
$str$28:
        /*0016*/ 	.byte	0x2f, 0x74, 0x6d, 0x70, 0x2f, 0x63, 0x75, 0x74, 0x6c, 0x61, 0x73, 0x73, 0x5f, 0x73, 0x77, 0x65
        /*0026*/ 	.byte	0x65, 0x70, 0x5f, 0x73, 0x72, 0x63, 0x2f, 0x69, 0x6e, 0x63, 0x6c, 0x75, 0x64, 0x65, 0x2f, 0x63
        /*0036*/ 	.byte	0x75, 0x74, 0x65, 0x2f, 0x70, 0x6f, 0x69, 0x6e, 0x74, 0x65, 0x72, 0x5f, 0x66, 0x6c, 0x61, 0x67
        /*0046*/ 	.byte	0x67, 0x65, 0x64, 0x2e, 0x68, 0x70, 0x70, 0x00
	.type		$str$26,@object
	.size		$str$26,($str$25 - $str$26)
$str$26:
        /*004e*/ 	.byte	0x2f, 0x74, 0x6d, 0x70, 0x2f, 0x63, 0x75, 0x74, 0x6c, 0x61, 0x73, 0x73, 0x5f, 0x73, 0x77, 0x65
        /*005e*/ 	.byte	0x65, 0x70, 0x5f, 0x73, 0x72, 0x63, 0x2f, 0x69, 0x6e, 0x63, 0x6c, 0x75, 0x64, 0x65, 0x2f, 0x63
        /*006e*/ 	.byte	0x75, 0x74, 0x65, 0x2f, 0x61, 0x74, 0x6f, 0x6d, 0x2f, 0x63, 0x6f, 0x70, 0x79, 0x5f, 0x74, 0x72
        /*007e*/ 	.byte	0x61, 0x69, 0x74, 0x73, 0x5f, 0x73, 0x6d, 0x31, 0x30, 0x30, 0x2e, 0x68, 0x70, 0x70, 0x00
	.type		$str$25,@object
	.size		$str$25,(__unnamed_1 - $str$25)
$str$25:
        /*008d*/ 	.byte	0x28, 0x28, 0x75, 0x69, 0x6e, 0x74, 0x33, 0x32, 0x5f, 0x74, 0x28, 0x74, 0x68, 0x72, 0x65, 0x61
        /*009d*/ 	.byte	0x64, 0x49, 0x64, 0x78, 0x2e, 0x78, 0x29, 0x20, 0x2f, 0x20, 0x33, 0x32, 0x29, 0x20, 0x25, 0x20
        /*00ad*/ 	.byte	0x34, 0x29, 0x20, 0x3d, 0x3d, 0x20, 0x28, 0x28, 0x28, 0x74, 0x6d, 0x65, 0x6d, 0x5f, 0x61, 0x64
        /*00bd*/ 	.byte	0x64, 0x72, 0x20, 0x3e, 0x3e, 0x20, 0x31, 0x36, 0x29, 0x20, 0x2f, 0x20, 0x33, 0x32, 0x29, 0x20
        /*00cd*/ 	.byte	0x25, 0x20, 0x34, 0x29, 0x00
	.type		__unnamed_1,@object
	.size		__unnamed_1,(__unnamed_2 - __unnamed_1)
__unnamed_1:
        /*00d2*/ 	.byte	0x61, 0x75, 0x74, 0x6f, 0x20, 0x63, 0x75, 0x74, 0x65, 0x3a, 0x3a, 0x61, 0x73, 0x5f, 0x70, 0x6f
        /* <DEDUP_REMOVED lines=24> */
        /*0262*/ 	.byte	0x34, 0x30, 0x39, 0x36, 0x3e, 0x3e, 0x3e, 0x3e, 0x5d, 0x00
	.type		__unnamed_2,@object
	.size		__unnamed_2,(.L_2 - __unnamed_2)
__unnamed_2:
        /* <DEDUP_REMOVED lines=42> */
        /*050c*/ 	.byte	0x3e, 0x3e, 0x5d, 0x00
.L_2:


//--------------------- .nv.shared._ZN7cutlass13device_kernelINS_4gemm6kernel13GemmUniversalIN4cute5tupleIJiiiiEEENS1_10collective13CollectiveMmaINS1_35MainloopSm100TmaUmmaWarpSpecializedILi5ELi2ELi4ENS5_IJNS4_1CILi1EEENSA_ILi2EEESB_EEEEENS5_IJNSA_ILi128EEENSA_ILi64EEESG_EEENS_10bfloat16_tENS5_IJlSB_lEEESI_SJ_NS4_8TiledMMAINS4_8MMA_AtomIJNS4_20SM100_MMA_F16BF16_SSISI_SI_fLi128ELi64ELNS4_4UMMA5MajorE0ELSO_0ELNSN_7ScaleInE0ELSP_0EEEEEENS4_6LayoutINS5_IJSB_SB_SB_EEENS5_IJNSA_ILi0EEESU_SU_EEEEENS5_IJNS4_10UnderscoreESX_SX_EEEEENS4_23SM90_TMA_LOAD_MULTICASTENS4_14ComposedLayoutINS4_7SwizzleILi3ELi4ELi3EEENS4_18smem_ptr_flag_bitsILi16EEENSS_INS5_IJNSA_ILi8EEESG_EEENS5_IJSG_SB_EEEEEEEvNS4_8identityENS4_13SM90_TMA_LOADES1A_vS1B_EENS_8epilogue10collective18CollectiveEpilogueINS1E_23Sm100TmaWarpSpecializedILi3ELi2ELi32ELb1ELb0EEEJSH_NS5_IJNSS_ISF_SB_EENSS_INSA_ILi32EEESB_EEEEESI_SJ_SI_SJ_NS1E_6fusion15FusionCallbacksIS1I_NS1N_17LinearCombinationISI_fSI_fLNS_15FloatRoundStyleE2EEESH_S1M_JEEENS4_5SM1004TMEM4LOAD26SM100_TMEM_LOAD_32dp32b32xES1C_NS11_INS12_ILi2ELi4ELi3EEES15_NSS_INS5_IJS16_S1K_EEENS5_IJS1K_SB_EEEEEEENS4_39AutoVectorizingCopyWithAssumedAlignmentILi128EEENS4_14SM90_TMA_STOREES21_S23_S23_EEEvvEEEEvNT_6ParamsE --------------------------
	.section	.nv.shared._ZN7cutlass13device_kernelINS_4gemm6kernel13GemmUniversalIN4cute5tupleIJiiiiEEENS1_10collective13CollectiveMmaINS1_35MainloopSm100TmaUmmaWarpSpecializedILi5ELi2ELi4ENS5_IJNS4_1CILi1EEENSA_ILi2EEESB_EEEEENS5_IJNSA_ILi128EEENSA_ILi64EEESG_EEENS_10bfloat16_tENS5_IJlSB_lEEESI_SJ_NS4_8TiledMMAINS4_8MMA_AtomIJNS4_20SM100_MMA_F16BF16_SSISI_SI_fLi128ELi64ELNS4_4UMMA5MajorE0ELSO_0ELNSN_7ScaleInE0ELSP_0EEEEEENS4_6LayoutINS5_IJSB_SB_SB_EEENS5_IJNSA_ILi0EEESU_SU_EEEEENS5_IJNS4_10UnderscoreESX_SX_EEEEENS4_23SM90_TMA_LOAD_MULTICASTENS4_14ComposedLayoutINS4_7SwizzleILi3ELi4ELi3EEENS4_18smem_ptr_flag_bitsILi16EEENSS_INS5_IJNSA_ILi8EEESG_EEENS5_IJSG_SB_EEEEEEEvNS4_8identityENS4_13SM90_TMA_LOADES1A_vS1B_EENS_8epilogue10collective18CollectiveEpilogueINS1E_23Sm100TmaWarpSpecializedILi3ELi2ELi32ELb1ELb0EEEJSH_NS5_IJNSS_ISF_SB_EENSS_INSA_ILi32EEESB_EEEEESI_SJ_SI_SJ_NS1E_6fusion15FusionCallbacksIS1I_NS1N_17LinearCombinationISI_fSI_fLNS_15FloatRoundStyleE2EEESH_S1M_JEEENS4_5SM1004TMEM4LOAD26SM100_TMEM_LOAD_32dp32b32xES1C_NS11_INS12_ILi2ELi4ELi3EEES15_NSS_INS5_IJS16_S1K_EEENS5_IJS1K_SB_EEEEEEENS4_39AutoVectorizingCopyWithAssumedAlignmentILi128EEENS4_14SM90_TMA_STOREES21_S23_S23_EEEvvEEEEvNT_6ParamsE,"aw",@nobits
	.sectionflags	@""
	.align	16
	.zero		1024


//--------------------- .nv.shared.reserved.0     --------------------------
	.section	.nv.shared.reserved.0,"aw",@nobits
	.weak		__nv_reservedSMEM_offset_0_alias
	.size		__nv_reservedSMEM_offset_0_alias, 0, 64
	.other		__nv_reservedSMEM_offset_0_alias,@"STO_CUDA_RESERVED_SHARED STV_DEFAULT"
__nv_reservedSMEM_offset_0_alias:
	.zero		0
.nv.shared.reserved.0:
	.zero		64
	.weak		__nv_reservedSMEM_tcgen05_partition
	.type		__nv_reservedSMEM_tcgen05_partition,@object
	.size		__nv_reservedSMEM_tcgen05_partition,(.L_0 - __nv_reservedSMEM_tcgen05_partition)
__nv_reservedSMEM_tcgen05_partition:
	.zero		32
.L_0:


//--------------------- .nv.global                --------------------------
	.section	.nv.global,"aw",@nobits
.nv.global:
	.type		_ZN39_INTERNAL_2ceac10c_4_k_cu_ea5de457_79884cute1_E,@object
	.size		_ZN39_INTERNAL_2ceac10c_4_k_cu_ea5de457_79884cute1_E,(_ZN39_INTERNAL_2ceac10c_4_k_cu_ea5de457_79884cuda3std3__45__cpo6cbeginE - _ZN39_INTERNAL_2ceac10c_4_k_cu_ea5de457_79884cute1_E)
_ZN39_INTERNAL_2ceac10c_4_k_cu_ea5de457_79884cute1_E:
	.zero		1
	.type		_ZN39_INTERNAL_2ceac10c_4_k_cu_ea5de457_79884cuda3std3__45__cpo6cbeginE,@object
	.size		_ZN39_INTERNAL_2ceac10c_4_k_cu_ea5de457_79884cuda3std3__45__cpo6cbeginE,(_ZN39_INTERNAL_2ceac10c_4_k_cu_ea5de457_79884cuda3std3__48in_placeE - _ZN39_INTERNAL_2ceac10c_4_k_cu_ea5de457_79884cuda3std3__45__cpo6cbeginE)
_ZN39_INTERNAL_2ceac10c_4_k_cu_ea5de457_79884cuda3std3__45__cpo6cbeginE:
	.zero		1
	.type		_ZN39_INTERNAL_2ceac10c_4_k_cu_ea5de457_79884cuda3std3__48in_placeE,@object
	.size		_ZN39_INTERNAL_2ceac10c_4_k_cu_ea5de457_79884cuda3std3__48in_placeE,(_ZN39_INTERNAL_2ceac10c_4_k_cu_ea5de457_79884cuda3std6ranges3__45__cpo9iter_moveE - _ZN39_INTERNAL_2ceac10c_4_k_cu_ea5de457_79884cuda3std3__48in_placeE)
_ZN39_INTERNAL_2ceac10c_4_k_cu_ea5de457_79884cuda3std3__48in_placeE:
	.zero		1
	.type		_ZN39_INTERNAL_2ceac10c_4_k_cu_ea5de457_79884cuda3std6ranges3__45__cpo9iter_moveE,@object
	.size		_ZN39_INTERNAL_2ceac10c_4_k_cu_ea5de457_79884cuda3std6ranges3__45__cpo9iter_moveE,(_ZN39_INTERNAL_2ceac10c_4_k_cu_ea5de457_79884cuda3std3__45__cpo5beginE - _ZN39_INTERNAL_2ceac10c_4_k_cu_ea5de457_79884cuda3std6ranges3__45__cpo9iter_moveE)
_ZN39_INTERNAL_2ceac10c_4_k_cu_ea5de457_79884cuda3std6ranges3__45__cpo9iter_moveE:
	.zero		1
	.type		_ZN39_INTERNAL_2ceac10c_4_k_cu_ea5de457_79884cuda3std3__45__cpo5beginE,@object
	.size		_ZN39_INTERNAL_2ceac10c_4_k_cu_ea5de457_79884cuda3std3__45__cpo5beginE,(_ZN39_INTERNAL_2ceac10c_4_k_cu_ea5de457_79884cuda3std3__441_GLOBAL__N__2ceac10c_4_k_cu_ea5de457_79886ignoreE - _ZN39_INTERNAL_2ceac10c_4_k_cu_ea5de457_79884cuda3std3__45__cpo5beginE)
_ZN39_INTERNAL_2ceac10c_4_k_cu_ea5de457_79884cuda3std3__45__cpo5beginE:
	.zero		1
	.type		_ZN39_INTERNAL_2ceac10c_4_k_cu_ea5de457_79884cuda3std3__441_GLOBAL__N__2ceac10c_4_k_cu_ea5de457_79886ignoreE,@object
	.size		_ZN39_INTERNAL_2ceac10c_4_k_cu_ea5de457_79884cuda3std3__441_GLOBAL__N__2ceac10c_4_k_cu_ea5de457_79886ignoreE,(_ZN39_INTERNAL_2ceac10c_4_k_cu_ea5de457_79884cute7productE - _ZN39_INTERNAL_2ceac10c_4_k_cu_ea5de457_79884cuda3std3__441_GLOBAL__N__2ceac10c_4_k_cu_ea5de457_79886ignoreE)
_ZN39_INTERNAL_2ceac10c_4_k_cu_ea5de457_79884cuda3std3__441_GLOBAL__N__2ceac10c_4_k_cu_ea5de457_79886ignoreE:
	.zero		1
	.type		_ZN39_INTERNAL_2ceac10c_4_k_cu_ea5de457_79884cute7productE,@object
	.size		_ZN39_INTERNAL_2ceac10c_4_k_cu_ea5de457_79884cute7productE,(_ZN39_INTERNAL_2ceac10c_4_k_cu_ea5de457_79884cuda3std3__45__cpo3endE - _ZN39_INTERNAL_2ceac10c_4_k_cu_ea5de457_79884cute7productE)
_ZN39_INTERNAL_2ceac10c_4_k_cu_ea5de457_79884cute7productE:
	.zero		1
	.type		_ZN39_INTERNAL_2ceac10c_4_k_cu_ea5de457_79884cuda3std3__45__cpo3endE,@object
	.size		_ZN39_INTERNAL_2ceac10c_4_k_cu_ea5de457_79884cuda3std3__45__cpo3endE,(_ZN39_INTERNAL_2ceac10c_4_k_cu_ea5de457_79884cuda3std3__419piecewise_constructE - _ZN39_INTERNAL_2ceac10c_4_k_cu_ea5de457_79884cuda3std3__45__cpo3endE)
_ZN39_INTERNAL_2ceac10c_4_k_cu_ea5de457_79884cuda3std3__45__cpo3endE:
	.zero		1
	.type		_ZN39_INTERNAL_2ceac10c_4_k_cu_ea5de457_79884cuda3std3__419piecewise_constructE,@object
	.size		_ZN39_INTERNAL_2ceac10c_4_k_cu_ea5de457_79884cuda3std3__419piecewise_constructE,(_ZN39_INTERNAL_2ceac10c_4_k_cu_ea5de457_79884cuda3std3__45__cpo4cendE - _ZN39_INTERNAL_2ceac10c_4_k_cu_ea5de457_79884cuda3std3__419piecewise_constructE)
_ZN39_INTERNAL_2ceac10c_4_k_cu_ea5de457_79884cuda3std3__419piecewise_constructE:
	.zero		1
	.type		_ZN39_INTERNAL_2ceac10c_4_k_cu_ea5de457_79884cuda3std3__45__cpo4cendE,@object
	.size		_ZN39_INTERNAL_2ceac10c_4_k_cu_ea5de457_79884cuda3std3__45__cpo4cendE,(_ZN39_INTERNAL_2ceac10c_4_k_cu_ea5de457_79884cuda3std6ranges3__45__cpo4swapE - _ZN39_INTERNAL_2ceac10c_4_k_cu_ea5de457_79884cuda3std3__45__cpo4cendE)
_ZN39_INTERNAL_2ceac10c_4_k_cu_ea5de457_79884cuda3std3__45__cpo4cendE:
	.zero		1
	.type		_ZN39_INTERNAL_2ceac10c_4_k_cu_ea5de457_79884cuda3std6ranges3__45__cpo4swapE,@object
	.size		_ZN39_INTERNAL_2ceac10c_4_k_cu_ea5de457_79884cuda3std6ranges3__45__cpo4swapE,(.L_10 - _ZN39_INTERNAL_2ceac10c_4_k_cu_ea5de457_79884cuda3std6ranges3__45__cpo4swapE)
_ZN39_INTERNAL_2ceac10c_4_k_cu_ea5de457_79884cuda3std6ranges3__45__cpo4swapE:
	.zero		1
.L_10:


//--------------------- .nv.constant0._ZN7cutlass13device_kernelINS_4gemm6kernel13GemmUniversalIN4cute5tupleIJiiiiEEENS1_10collective13CollectiveMmaINS1_35MainloopSm100TmaUmmaWarpSpecializedILi5ELi2ELi4ENS5_IJNS4_1CILi1EEENSA_ILi2EEESB_EEEEENS5_IJNSA_ILi128EEENSA_ILi64EEESG_EEENS_10bfloat16_tENS5_IJlSB_lEEESI_SJ_NS4_8TiledMMAINS4_8MMA_AtomIJNS4_20SM100_MMA_F16BF16_SSISI_SI_fLi128ELi64ELNS4_4UMMA5MajorE0ELSO_0ELNSN_7ScaleInE0ELSP_0EEEEEENS4_6LayoutINS5_IJSB_SB_SB_EEENS5_IJNSA_ILi0EEESU_SU_EEEEENS5_IJNS4_10UnderscoreESX_SX_EEEEENS4_23SM90_TMA_LOAD_MULTICASTENS4_14ComposedLayoutINS4_7SwizzleILi3ELi4ELi3EEENS4_18smem_ptr_flag_bitsILi16EEENSS_INS5_IJNSA_ILi8EEESG_EEENS5_IJSG_SB_EEEEEEEvNS4_8identityENS4_13SM90_TMA_LOADES1A_vS1B_EENS_8epilogue10collective18CollectiveEpilogueINS1E_23Sm100TmaWarpSpecializedILi3ELi2ELi32ELb1ELb0EEEJSH_NS5_IJNSS_ISF_SB_EENSS_INSA_ILi32EEESB_EEEEESI_SJ_SI_SJ_NS1E_6fusion15FusionCallbacksIS1I_NS1N_17LinearCombinationISI_fSI_fLNS_15FloatRoundStyleE2EEESH_S1M_JEEENS4_5SM1004TMEM4LOAD26SM100_TMEM_LOAD_32dp32b32xES1C_NS11_INS12_ILi2ELi4ELi3EEES15_NSS_INS5_IJS16_S1K_EEENS5_IJS1K_SB_EEEEEEENS4_39AutoVectorizingCopyWithAssumedAlignmentILi128EEENS4_14SM90_TMA_STOREES21_S23_S23_EEEvvEEEEvNT_6ParamsE --------------------------
	.section	.nv.constant0._ZN7cutlass13device_kernelINS_4gemm6kernel13GemmUniversalIN4cute5tupleIJiiiiEEENS1_10collective13CollectiveMmaINS1_35MainloopSm100TmaUmmaWarpSpecializedILi5ELi2ELi4ENS5_IJNS4_1CILi1EEENSA_ILi2EEESB_EEEEENS5_IJNSA_ILi128EEENSA_ILi64EEESG_EEENS_10bfloat16_tENS5_IJlSB_lEEESI_SJ_NS4_8TiledMMAINS4_8MMA_AtomIJNS4_20SM100_MMA_F16BF16_SSISI_SI_fLi128ELi64ELNS4_4UMMA5MajorE0ELSO_0ELNSN_7ScaleInE0ELSP_0EEEEEENS4_6LayoutINS5_IJSB_SB_SB_EEENS5_IJNSA_ILi0EEESU_SU_EEEEENS5_IJNS4_10UnderscoreESX_SX_EEEEENS4_23SM90_TMA_LOAD_MULTICASTENS4_14ComposedLayoutINS4_7SwizzleILi3ELi4ELi3EEENS4_18smem_ptr_flag_bitsILi16EEENSS_INS5_IJNSA_ILi8EEESG_EEENS5_IJSG_SB_EEEEEEEvNS4_8identityENS4_13SM90_TMA_LOADES1A_vS1B_EENS_8epilogue10collective18CollectiveEpilogueINS1E_23Sm100TmaWarpSpecializedILi3ELi2ELi32ELb1ELb0EEEJSH_NS5_IJNSS_ISF_SB_EENSS_INSA_ILi32EEESB_EEEEESI_SJ_SI_SJ_NS1E_6fusion15FusionCallbacksIS1I_NS1N_17LinearCombinationISI_fSI_fLNS_15FloatRoundStyleE2EEESH_S1M_JEEENS4_5SM1004TMEM4LOAD26SM100_TMEM_LOAD_32dp32b32xES1C_NS11_INS12_ILi2ELi4ELi3EEES15_NSS_INS5_IJS16_S1K_EEENS5_IJS1K_SB_EEEEEEENS4_39AutoVectorizingCopyWithAssumedAlignmentILi128EEENS4_14SM90_TMA_STOREES21_S23_S23_EEEvvEEEEvNT_6ParamsE,"a",@progbits
	.sectionflags	@""
	.align	4
.nv.constant0._ZN7cutlass13device_kernelINS_4gemm6kernel13GemmUniversalIN4cute5tupleIJiiiiEEENS1_10collective13CollectiveMmaINS1_35MainloopSm100TmaUmmaWarpSpecializedILi5ELi2ELi4ENS5_IJNS4_1CILi1EEENSA_ILi2EEESB_EEEEENS5_IJNSA_ILi128EEENSA_ILi64EEESG_EEENS_10bfloat16_tENS5_IJlSB_lEEESI_SJ_NS4_8TiledMMAINS4_8MMA_AtomIJNS4_20SM100_MMA_F16BF16_SSISI_SI_fLi128ELi64ELNS4_4UMMA5MajorE0ELSO_0ELNSN_7ScaleInE0ELSP_0EEEEEENS4_6LayoutINS5_IJSB_SB_SB_EEENS5_IJNSA_ILi0EEESU_SU_EEEEENS5_IJNS4_10UnderscoreESX_SX_EEEEENS4_23SM90_TMA_LOAD_MULTICASTENS4_14ComposedLayoutINS4_7SwizzleILi3ELi4ELi3EEENS4_18smem_ptr_flag_bitsILi16EEENSS_INS5_IJNSA_ILi8EEESG_EEENS5_IJSG_SB_EEEEEEEvNS4_8identityENS4_13SM90_TMA_LOADES1A_vS1B_EENS_8epilogue10collective18CollectiveEpilogueINS1E_23Sm100TmaWarpSpecializedILi3ELi2ELi32ELb1ELb0EEEJSH_NS5_IJNSS_ISF_SB_EENSS_INSA_ILi32EEESB_EEEEESI_SJ_SI_SJ_NS1E_6fusion15FusionCallbacksIS1I_NS1N_17LinearCombinationISI_fSI_fLNS_15FloatRoundStyleE2EEESH_S1M_JEEENS4_5SM1004TMEM4LOAD26SM100_TMEM_LOAD_32dp32b32xES1C_NS11_INS12_ILi2ELi4ELi3EEES15_NSS_INS5_IJS16_S1K_EEENS5_IJS1K_SB_EEEEEEENS4_39AutoVectorizingCopyWithAssumedAlignmentILi128EEENS4_14SM90_TMA_STOREES21_S23_S23_EEEvvEEEEvNT_6ParamsE:
	.zero		2944


//--------------------- SYMBOLS --------------------------

	.type		.nv.reservedSmem.offset0,@object
	.size		.nv.reservedSmem.offset0,0x4
	.type		.nv.reservedSmem.cap,@object
	.size		.nv.reservedSmem.cap,0x4
	.type		__assertfail,@function
